//
// Generated by NVIDIA NVVM Compiler
//
// Compiler Build ID: CL-36424714
// Cuda compilation tools, release 13.0, V13.0.88
// Based on NVVM 20.0.0
//

.version 9.0
.target sm_100
.address_size 64

	// .globl	_Z12setup_kernelP17curandStateXORWOWm
.func  (.param .b64 func_retval0) __internal_accurate_pow
(
	.param .b64 __internal_accurate_pow_param_0
)
;
.global .align 4 .b8 precalc_xorwow_matrix[102400];
.global .align 4 .b8 precalc_xorwow_offset_matrix[102400];
.global .align 4 .b8 mrg32k3aM1[2304];
.global .align 4 .b8 mrg32k3aM2[2304];
.global .align 4 .b8 mrg32k3aM1SubSeq[2016];
.global .align 4 .b8 mrg32k3aM2SubSeq[2016];
.global .align 4 .b8 mrg32k3aM1Seq[2304];
.global .align 4 .b8 mrg32k3aM2Seq[2304];
.const .align 8 .b8 __cr_lgamma_table[72];
.const .align 4 .u32 dev_N;
.const .align 4 .u32 dev_M;
.const .align 4 .u32 dev_DIF;
// _ZZ15eliminar_fichasPiS_S_P17curandStateXORWOWE5count has been demoted

.visible .entry _Z12setup_kernelP17curandStateXORWOWm(
	.param .u64 .ptr .align 1 _Z12setup_kernelP17curandStateXORWOWm_param_0,
	.param .u64 _Z12setup_kernelP17curandStateXORWOWm_param_1
)
{
	.reg .pred 	%p<24>;
	.reg .b32 	%r<410>;
	.reg .b64 	%rd<19>;

	ld.param.u64 	%rd8, [_Z12setup_kernelP17curandStateXORWOWm_param_0];
	ld.param.u64 	%rd9, [_Z12setup_kernelP17curandStateXORWOWm_param_1];
	cvta.to.global.u64 	%rd10, %rd8;
	mov.u32 	%r182, %tid.x;
	cvt.u64.u32 	%rd18, %r182;
	mul.wide.u32 	%rd11, %r182, 48;
	add.s64 	%rd2, %rd10, %rd11;
	cvt.u32.u64 	%r183, %rd9;
	xor.b32  	%r184, %r183, -1429050551;
	mul.lo.s32 	%r185, %r184, 1099087573;
	{ .reg .b32 tmp; mov.b64 {tmp, %r186}, %rd9; }
	xor.b32  	%r187, %r186, -136515619;
	mul.lo.s32 	%r188, %r187, -1703105765;
	add.s32 	%r189, %r185, %r188;
	add.s32 	%r190, %r189, 6615241;
	add.s32 	%r191, %r185, 123456789;
	st.global.v2.u32 	[%rd2], {%r190, %r191};
	xor.b32  	%r192, %r185, 362436069;
	add.s32 	%r193, %r188, 521288629;
	st.global.v2.u32 	[%rd2+8], {%r192, %r193};
	xor.b32  	%r194, %r188, 88675123;
	add.s32 	%r195, %r185, 5783321;
	st.global.v2.u32 	[%rd2+16], {%r194, %r195};
	setp.eq.s32 	%p1, %r182, 0;
	@%p1 bra 	$L__BB0_42;
	mov.b32 	%r316, 0;
$L__BB0_2:
	and.b64  	%rd4, %rd18, 3;
	setp.eq.s64 	%p2, %rd4, 0;
	@%p2 bra 	$L__BB0_41;
	mul.wide.u32 	%rd12, %r316, 3200;
	mov.u64 	%rd13, precalc_xorwow_matrix;
	add.s64 	%rd5, %rd13, %rd12;
	cvt.u32.u64 	%r2, %rd4;
	mov.b32 	%r317, 0;
$L__BB0_4:
	mov.b32 	%r330, 0;
	mov.u32 	%r331, %r330;
	mov.u32 	%r332, %r330;
	mov.u32 	%r333, %r330;
	mov.u32 	%r334, %r330;
	mov.u32 	%r323, %r330;
$L__BB0_5:
	mul.wide.u32 	%rd14, %r323, 4;
	add.s64 	%rd15, %rd2, %rd14;
	ld.global.u32 	%r10, [%rd15+4];
	shl.b32 	%r11, %r323, 5;
	mov.b32 	%r329, 0;
$L__BB0_6:
	.pragma "nounroll";
	shr.u32 	%r200, %r10, %r329;
	and.b32  	%r201, %r200, 1;
	setp.eq.b32 	%p3, %r201, 1;
	not.pred 	%p4, %p3;
	add.s32 	%r202, %r11, %r329;
	mul.lo.s32 	%r203, %r202, 5;
	mul.wide.u32 	%rd16, %r203, 4;
	add.s64 	%rd6, %rd5, %rd16;
	@%p4 bra 	$L__BB0_8;
	ld.global.u32 	%r204, [%rd6];
	xor.b32  	%r334, %r334, %r204;
	ld.global.u32 	%r205, [%rd6+4];
	xor.b32  	%r333, %r333, %r205;
	ld.global.u32 	%r206, [%rd6+8];
	xor.b32  	%r332, %r332, %r206;
	ld.global.u32 	%r207, [%rd6+12];
	xor.b32  	%r331, %r331, %r207;
	ld.global.u32 	%r208, [%rd6+16];
	xor.b32  	%r330, %r330, %r208;
$L__BB0_8:
	and.b32  	%r210, %r200, 2;
	setp.eq.s32 	%p5, %r210, 0;
	@%p5 bra 	$L__BB0_10;
	ld.global.u32 	%r211, [%rd6+20];
	xor.b32  	%r334, %r334, %r211;
	ld.global.u32 	%r212, [%rd6+24];
	xor.b32  	%r333, %r333, %r212;
	ld.global.u32 	%r213, [%rd6+28];
	xor.b32  	%r332, %r332, %r213;
	ld.global.u32 	%r214, [%rd6+32];
	xor.b32  	%r331, %r331, %r214;
	ld.global.u32 	%r215, [%rd6+36];
	xor.b32  	%r330, %r330, %r215;
$L__BB0_10:
	and.b32  	%r217, %r200, 4;
	setp.eq.s32 	%p6, %r217, 0;
	@%p6 bra 	$L__BB0_12;
	ld.global.u32 	%r218, [%rd6+40];
	xor.b32  	%r334, %r334, %r218;
	ld.global.u32 	%r219, [%rd6+44];
	xor.b32  	%r333, %r333, %r219;
	ld.global.u32 	%r220, [%rd6+48];
	xor.b32  	%r332, %r332, %r220;
	ld.global.u32 	%r221, [%rd6+52];
	xor.b32  	%r331, %r331, %r221;
	ld.global.u32 	%r222, [%rd6+56];
	xor.b32  	%r330, %r330, %r222;
$L__BB0_12:
	and.b32  	%r224, %r200, 8;
	setp.eq.s32 	%p7, %r224, 0;
	@%p7 bra 	$L__BB0_14;
	ld.global.u32 	%r225, [%rd6+60];
	xor.b32  	%r334, %r334, %r225;
	ld.global.u32 	%r226, [%rd6+64];
	xor.b32  	%r333, %r333, %r226;
	ld.global.u32 	%r227, [%rd6+68];
	xor.b32  	%r332, %r332, %r227;
	ld.global.u32 	%r228, [%rd6+72];
	xor.b32  	%r331, %r331, %r228;
	ld.global.u32 	%r229, [%rd6+76];
	xor.b32  	%r330, %r330, %r229;
$L__BB0_14:
	and.b32  	%r231, %r200, 16;
	setp.eq.s32 	%p8, %r231, 0;
	@%p8 bra 	$L__BB0_16;
	ld.global.u32 	%r232, [%rd6+80];
	xor.b32  	%r334, %r334, %r232;
	ld.global.u32 	%r233, [%rd6+84];
	xor.b32  	%r333, %r333, %r233;
	ld.global.u32 	%r234, [%rd6+88];
	xor.b32  	%r332, %r332, %r234;
	ld.global.u32 	%r235, [%rd6+92];
	xor.b32  	%r331, %r331, %r235;
	ld.global.u32 	%r236, [%rd6+96];
	xor.b32  	%r330, %r330, %r236;
$L__BB0_16:
	and.b32  	%r238, %r200, 32;
	setp.eq.s32 	%p9, %r238, 0;
	@%p9 bra 	$L__BB0_18;
	ld.global.u32 	%r239, [%rd6+100];
	xor.b32  	%r334, %r334, %r239;
	ld.global.u32 	%r240, [%rd6+104];
	xor.b32  	%r333, %r333, %r240;
	ld.global.u32 	%r241, [%rd6+108];
	xor.b32  	%r332, %r332, %r241;
	ld.global.u32 	%r242, [%rd6+112];
	xor.b32  	%r331, %r331, %r242;
	ld.global.u32 	%r243, [%rd6+116];
	xor.b32  	%r330, %r330, %r243;
$L__BB0_18:
	and.b32  	%r245, %r200, 64;
	setp.eq.s32 	%p10, %r245, 0;
	@%p10 bra 	$L__BB0_20;
	ld.global.u32 	%r246, [%rd6+120];
	xor.b32  	%r334, %r334, %r246;
	ld.global.u32 	%r247, [%rd6+124];
	xor.b32  	%r333, %r333, %r247;
	ld.global.u32 	%r248, [%rd6+128];
	xor.b32  	%r332, %r332, %r248;
	ld.global.u32 	%r249, [%rd6+132];
	xor.b32  	%r331, %r331, %r249;
	ld.global.u32 	%r250, [%rd6+136];
	xor.b32  	%r330, %r330, %r250;
$L__BB0_20:
	and.b32  	%r252, %r200, 128;
	setp.eq.s32 	%p11, %r252, 0;
	@%p11 bra 	$L__BB0_22;
	ld.global.u32 	%r253, [%rd6+140];
	xor.b32  	%r334, %r334, %r253;
	ld.global.u32 	%r254, [%rd6+144];
	xor.b32  	%r333, %r333, %r254;
	ld.global.u32 	%r255, [%rd6+148];
	xor.b32  	%r332, %r332, %r255;
	ld.global.u32 	%r256, [%rd6+152];
	xor.b32  	%r331, %r331, %r256;
	ld.global.u32 	%r257, [%rd6+156];
	xor.b32  	%r330, %r330, %r257;
$L__BB0_22:
	and.b32  	%r259, %r200, 256;
	setp.eq.s32 	%p12, %r259, 0;
	@%p12 bra 	$L__BB0_24;
	ld.global.u32 	%r260, [%rd6+160];
	xor.b32  	%r334, %r334, %r260;
	ld.global.u32 	%r261, [%rd6+164];
	xor.b32  	%r333, %r333, %r261;
	ld.global.u32 	%r262, [%rd6+168];
	xor.b32  	%r332, %r332, %r262;
	ld.global.u32 	%r263, [%rd6+172];
	xor.b32  	%r331, %r331, %r263;
	ld.global.u32 	%r264, [%rd6+176];
	xor.b32  	%r330, %r330, %r264;
$L__BB0_24:
	and.b32  	%r266, %r200, 512;
	setp.eq.s32 	%p13, %r266, 0;
	@%p13 bra 	$L__BB0_26;
	ld.global.u32 	%r267, [%rd6+180];
	xor.b32  	%r334, %r334, %r267;
	ld.global.u32 	%r268, [%rd6+184];
	xor.b32  	%r333, %r333, %r268;
	ld.global.u32 	%r269, [%rd6+188];
	xor.b32  	%r332, %r332, %r269;
	ld.global.u32 	%r270, [%rd6+192];
	xor.b32  	%r331, %r331, %r270;
	ld.global.u32 	%r271, [%rd6+196];
	xor.b32  	%r330, %r330, %r271;
$L__BB0_26:
	and.b32  	%r273, %r200, 1024;
	setp.eq.s32 	%p14, %r273, 0;
	@%p14 bra 	$L__BB0_28;
	ld.global.u32 	%r274, [%rd6+200];
	xor.b32  	%r334, %r334, %r274;
	ld.global.u32 	%r275, [%rd6+204];
	xor.b32  	%r333, %r333, %r275;
	ld.global.u32 	%r276, [%rd6+208];
	xor.b32  	%r332, %r332, %r276;
	ld.global.u32 	%r277, [%rd6+212];
	xor.b32  	%r331, %r331, %r277;
	ld.global.u32 	%r278, [%rd6+216];
	xor.b32  	%r330, %r330, %r278;
$L__BB0_28:
	and.b32  	%r280, %r200, 2048;
	setp.eq.s32 	%p15, %r280, 0;
	@%p15 bra 	$L__BB0_30;
	ld.global.u32 	%r281, [%rd6+220];
	xor.b32  	%r334, %r334, %r281;
	ld.global.u32 	%r282, [%rd6+224];
	xor.b32  	%r333, %r333, %r282;
	ld.global.u32 	%r283, [%rd6+228];
	xor.b32  	%r332, %r332, %r283;
	ld.global.u32 	%r284, [%rd6+232];
	xor.b32  	%r331, %r331, %r284;
	ld.global.u32 	%r285, [%rd6+236];
	xor.b32  	%r330, %r330, %r285;
$L__BB0_30:
	and.b32  	%r287, %r200, 4096;
	setp.eq.s32 	%p16, %r287, 0;
	@%p16 bra 	$L__BB0_32;
	ld.global.u32 	%r288, [%rd6+240];
	xor.b32  	%r334, %r334, %r288;
	ld.global.u32 	%r289, [%rd6+244];
	xor.b32  	%r333, %r333, %r289;
	ld.global.u32 	%r290, [%rd6+248];
	xor.b32  	%r332, %r332, %r290;
	ld.global.u32 	%r291, [%rd6+252];
	xor.b32  	%r331, %r331, %r291;
	ld.global.u32 	%r292, [%rd6+256];
	xor.b32  	%r330, %r330, %r292;
$L__BB0_32:
	and.b32  	%r294, %r200, 8192;
	setp.eq.s32 	%p17, %r294, 0;
	@%p17 bra 	$L__BB0_34;
	ld.global.u32 	%r295, [%rd6+260];
	xor.b32  	%r334, %r334, %r295;
	ld.global.u32 	%r296, [%rd6+264];
	xor.b32  	%r333, %r333, %r296;
	ld.global.u32 	%r297, [%rd6+268];
	xor.b32  	%r332, %r332, %r297;
	ld.global.u32 	%r298, [%rd6+272];
	xor.b32  	%r331, %r331, %r298;
	ld.global.u32 	%r299, [%rd6+276];
	xor.b32  	%r330, %r330, %r299;
$L__BB0_34:
	and.b32  	%r301, %r200, 16384;
	setp.eq.s32 	%p18, %r301, 0;
	@%p18 bra 	$L__BB0_36;
	ld.global.u32 	%r302, [%rd6+280];
	xor.b32  	%r334, %r334, %r302;
	ld.global.u32 	%r303, [%rd6+284];
	xor.b32  	%r333, %r333, %r303;
	ld.global.u32 	%r304, [%rd6+288];
	xor.b32  	%r332, %r332, %r304;
	ld.global.u32 	%r305, [%rd6+292];
	xor.b32  	%r331, %r331, %r305;
	ld.global.u32 	%r306, [%rd6+296];
	xor.b32  	%r330, %r330, %r306;
$L__BB0_36:
	and.b32  	%r308, %r200, 32768;
	setp.eq.s32 	%p19, %r308, 0;
	@%p19 bra 	$L__BB0_38;
	ld.global.u32 	%r309, [%rd6+300];
	xor.b32  	%r334, %r334, %r309;
	ld.global.u32 	%r310, [%rd6+304];
	xor.b32  	%r333, %r333, %r310;
	ld.global.u32 	%r311, [%rd6+308];
	xor.b32  	%r332, %r332, %r311;
	ld.global.u32 	%r312, [%rd6+312];
	xor.b32  	%r331, %r331, %r312;
	ld.global.u32 	%r313, [%rd6+316];
	xor.b32  	%r330, %r330, %r313;
$L__BB0_38:
	add.s32 	%r329, %r329, 16;
	setp.ne.s32 	%p20, %r329, 32;
	@%p20 bra 	$L__BB0_6;
	mad.lo.s32 	%r314, %r323, -31, %r11;
	add.s32 	%r323, %r314, 1;
	setp.ne.s32 	%p21, %r323, 5;
	@%p21 bra 	$L__BB0_5;
	st.global.u32 	[%rd2+4], %r334;
	st.global.u32 	[%rd2+8], %r333;
	st.global.u32 	[%rd2+12], %r332;
	st.global.u32 	[%rd2+16], %r331;
	st.global.u32 	[%rd2+20], %r330;
	add.s32 	%r317, %r317, 1;
	setp.lt.u32 	%p22, %r317, %r2;
	@%p22 bra 	$L__BB0_4;
$L__BB0_41:
	shr.u64 	%rd7, %rd18, 2;
	add.s32 	%r316, %r316, 1;
	setp.gt.u64 	%p23, %rd18, 3;
	mov.u64 	%rd18, %rd7;
	@%p23 bra 	$L__BB0_2;
$L__BB0_42:
	mov.b32 	%r315, 0;
	st.global.v2.u32 	[%rd2+24], {%r315, %r315};
	st.global.u32 	[%rd2+32], %r315;
	mov.b64 	%rd17, 0;
	st.global.u64 	[%rd2+40], %rd17;
	ret;

}
	// .globl	_Z14generar_fichasPiP17curandStateXORWOWS_
.visible .entry _Z14generar_fichasPiP17curandStateXORWOWS_(
	.param .u64 .ptr .align 1 _Z14generar_fichasPiP17curandStateXORWOWS__param_0,
	.param .u64 .ptr .align 1 _Z14generar_fichasPiP17curandStateXORWOWS__param_1,
	.param .u64 .ptr .align 1 _Z14generar_fichasPiP17curandStateXORWOWS__param_2
)
{
	.reg .pred 	%p<2>;
	.reg .b32 	%r<24>;
	.reg .b32 	%f<5>;
	.reg .b64 	%rd<11>;

	ld.param.u64 	%rd4, [_Z14generar_fichasPiP17curandStateXORWOWS__param_0];
	ld.param.u64 	%rd2, [_Z14generar_fichasPiP17curandStateXORWOWS__param_1];
	ld.param.u64 	%rd3, [_Z14generar_fichasPiP17curandStateXORWOWS__param_2];
	cvta.to.global.u64 	%rd5, %rd4;
	mov.u32 	%r2, %ctaid.x;
	mov.u32 	%r3, %ntid.x;
	mov.u32 	%r1, %tid.x;
	mad.lo.s32 	%r4, %r2, %r3, %r1;
	mul.wide.s32 	%rd6, %r4, 4;
	add.s64 	%rd1, %rd5, %rd6;
	ld.global.u32 	%r5, [%rd1];
	setp.ne.s32 	%p1, %r5, 0;
	@%p1 bra 	$L__BB1_2;
	cvta.to.global.u64 	%rd7, %rd2;
	cvta.to.global.u64 	%rd8, %rd3;
	mul.wide.u32 	%rd9, %r1, 48;
	add.s64 	%rd10, %rd7, %rd9;
	ld.global.v2.u32 	{%r6, %r7}, [%rd10];
	ld.global.v2.u32 	{%r8, %r9}, [%rd10+8];
	ld.global.v2.u32 	{%r10, %r11}, [%rd10+16];
	shr.u32 	%r12, %r7, 2;
	xor.b32  	%r13, %r12, %r7;
	shl.b32 	%r14, %r11, 4;
	shl.b32 	%r15, %r13, 1;
	xor.b32  	%r16, %r14, %r15;
	xor.b32  	%r17, %r16, %r11;
	xor.b32  	%r18, %r17, %r13;
	add.s32 	%r19, %r6, 362437;
	add.s32 	%r20, %r18, %r19;
	cvt.rn.f32.u32 	%f1, %r20;
	fma.rn.f32 	%f2, %f1, 0f2F800000, 0f2F000000;
	ld.const.u32 	%r21, [dev_DIF];
	cvt.rn.f32.s32 	%f3, %r21;
	fma.rn.f32 	%f4, %f2, %f3, 0f3F800000;
	st.global.v2.u32 	[%rd10], {%r19, %r8};
	st.global.v2.u32 	[%rd10+8], {%r9, %r10};
	st.global.v2.u32 	[%rd10+16], {%r11, %r18};
	cvt.rzi.s32.f32 	%r22, %f4;
	st.global.u32 	[%rd1], %r22;
	atom.global.add.u32 	%r23, [%rd8+4], -1;
$L__BB1_2:
	ret;

}
	// .globl	_Z12bajar_fichasPi
.visible .entry _Z12bajar_fichasPi(
	.param .u64 .ptr .align 1 _Z12bajar_fichasPi_param_0
)
{
	.reg .pred 	%p<5>;
	.reg .b32 	%r<13>;
	.reg .b64 	%rd<7>;

	ld.param.u64 	%rd4, [_Z12bajar_fichasPi_param_0];
	cvta.to.global.u64 	%rd1, %rd4;
	ld.const.u32 	%r6, [dev_N];
	ld.const.u32 	%r1, [dev_M];
	mov.u32 	%r7, %tid.x;
	not.b32 	%r8, %r7;
	mad.lo.s32 	%r12, %r1, %r6, %r8;
	setp.lt.s32 	%p1, %r12, %r1;
	@%p1 bra 	$L__BB2_5;
$L__BB2_1:
	mul.wide.s32 	%rd5, %r12, 4;
	add.s64 	%rd2, %rd1, %rd5;
	ld.global.u32 	%r9, [%rd2];
	setp.ne.s32 	%p2, %r9, 0;
	@%p2 bra 	$L__BB2_4;
	sub.s32 	%r10, %r12, %r1;
	mul.wide.s32 	%rd6, %r10, 4;
	add.s64 	%rd3, %rd1, %rd6;
	ld.global.u32 	%r4, [%rd3];
	setp.eq.s32 	%p3, %r4, 0;
	@%p3 bra 	$L__BB2_4;
	st.global.u32 	[%rd2], %r4;
	mov.b32 	%r11, 0;
	st.global.u32 	[%rd3], %r11;
$L__BB2_4:
	sub.s32 	%r12, %r12, %r1;
	setp.ge.s32 	%p4, %r12, %r1;
	@%p4 bra 	$L__BB2_1;
$L__BB2_5:
	ret;

}
	// .globl	_Z15eliminar_fichasPiS_S_P17curandStateXORWOW
.visible .entry _Z15eliminar_fichasPiS_S_P17curandStateXORWOW(
	.param .u64 .ptr .align 1 _Z15eliminar_fichasPiS_S_P17curandStateXORWOW_param_0,
	.param .u64 .ptr .align 1 _Z15eliminar_fichasPiS_S_P17curandStateXORWOW_param_1,
	.param .u64 .ptr .align 1 _Z15eliminar_fichasPiS_S_P17curandStateXORWOW_param_2,
	.param .u64 .ptr .align 1 _Z15eliminar_fichasPiS_S_P17curandStateXORWOW_param_3
)
{
	.reg .pred 	%p<22>;
	.reg .b16 	%rs<11>;
	.reg .b32 	%r<60>;
	.reg .b32 	%f<6>;
	.reg .b64 	%rd<19>;
	// demoted variable
	.shared .align 4 .b8 _ZZ15eliminar_fichasPiS_S_P17curandStateXORWOWE5count[8];
	ld.param.u64 	%rd8, [_Z15eliminar_fichasPiS_S_P17curandStateXORWOW_param_0];
	ld.param.u64 	%rd9, [_Z15eliminar_fichasPiS_S_P17curandStateXORWOW_param_1];
	ld.param.u64 	%rd10, [_Z15eliminar_fichasPiS_S_P17curandStateXORWOW_param_2];
	ld.param.u64 	%rd7, [_Z15eliminar_fichasPiS_S_P17curandStateXORWOW_param_3];
	cvta.to.global.u64 	%rd1, %rd10;
	cvta.to.global.u64 	%rd2, %rd8;
	cvta.to.global.u64 	%rd11, %rd9;
	mov.u32 	%r15, %ctaid.x;
	mov.u32 	%r1, %ntid.x;
	mov.u32 	%r2, %tid.x;
	mad.lo.s32 	%r3, %r15, %r1, %r2;
	mov.u32 	%r16, %ctaid.y;
	mov.u32 	%r4, %ntid.y;
	mov.u32 	%r17, %tid.y;
	mad.lo.s32 	%r5, %r16, %r4, %r17;
	mad.lo.s32 	%r6, %r5, %r1, %r3;
	ld.global.u32 	%r18, [%rd11+4];
	ld.global.u32 	%r19, [%rd11];
	mad.lo.s32 	%r7, %r18, %r1, %r19;
	mul.wide.s32 	%rd12, %r7, 4;
	add.s64 	%rd3, %rd2, %rd12;
	ld.global.u32 	%r8, [%rd3];
	mov.b32 	%r20, 0;
	st.shared.u32 	[_ZZ15eliminar_fichasPiS_S_P17curandStateXORWOWE5count], %r20;
	bar.sync 	0;
	setp.ne.s32 	%p1, %r6, %r7;
	mul.wide.s32 	%rd13, %r6, 4;
	add.s64 	%rd4, %rd2, %rd13;
	@%p1 bra 	$L__BB3_2;
	mov.b32 	%r24, 0;
	st.global.u32 	[%rd4], %r24;
	atom.global.add.u32 	%r25, [%rd1+4], 1;
	bra.uni 	$L__BB3_4;
$L__BB3_2:
	ld.global.u32 	%r21, [%rd4];
	ld.global.u32 	%r22, [%rd3];
	setp.ne.s32 	%p2, %r21, %r22;
	@%p2 bra 	$L__BB3_4;
	atom.shared.add.u32 	%r23, [_ZZ15eliminar_fichasPiS_S_P17curandStateXORWOWE5count], 1;
$L__BB3_4:
	bar.sync 	0;
	ld.shared.u32 	%r59, [_ZZ15eliminar_fichasPiS_S_P17curandStateXORWOWE5count];
	st.shared.u32 	[_ZZ15eliminar_fichasPiS_S_P17curandStateXORWOWE5count+4], %r59;
	add.s32 	%r10, %r3, 1;
	add.s32 	%r11, %r5, 1;
	add.s32 	%r26, %r6, %r1;
	mul.wide.u32 	%rd14, %r26, 4;
	add.s64 	%rd5, %rd2, %rd14;
	sub.s32 	%r27, %r6, %r1;
	mul.wide.u32 	%rd15, %r27, 4;
	add.s64 	%rd6, %rd2, %rd15;
	mov.b16 	%rs10, 0;
$L__BB3_5:
	setp.eq.s32 	%p3, %r8, 0;
	st.shared.u32 	[_ZZ15eliminar_fichasPiS_S_P17curandStateXORWOWE5count], %r59;
	bar.sync 	0;
	ld.global.u32 	%r28, [%rd4];
	setp.ne.s32 	%p4, %r28, %r8;
	or.pred  	%p5, %p4, %p3;
	@%p5 bra 	$L__BB3_16;
	setp.ge.u32 	%p6, %r10, %r1;
	@%p6 bra 	$L__BB3_8;
	ld.global.u32 	%r29, [%rd4+4];
	setp.eq.s32 	%p7, %r29, 0;
	@%p7 bra 	$L__BB3_15;
$L__BB3_8:
	setp.lt.s32 	%p8, %r3, 1;
	@%p8 bra 	$L__BB3_10;
	ld.global.u32 	%r30, [%rd4+-4];
	setp.eq.s32 	%p9, %r30, 0;
	@%p9 bra 	$L__BB3_15;
$L__BB3_10:
	setp.ge.u32 	%p10, %r11, %r4;
	@%p10 bra 	$L__BB3_12;
	ld.global.u32 	%r31, [%rd5];
	setp.eq.s32 	%p11, %r31, 0;
	@%p11 bra 	$L__BB3_15;
$L__BB3_12:
	setp.eq.s32 	%p12, %r5, 0;
	@%p12 bra 	$L__BB3_14;
	ld.global.u32 	%r32, [%rd6];
	setp.ne.s32 	%p13, %r32, 0;
	and.b16  	%rs5, %rs10, 255;
	setp.eq.s16 	%p14, %rs5, 0;
	and.pred  	%p15, %p13, %p14;
	mov.b16 	%rs10, 0;
	@%p15 bra 	$L__BB3_16;
	bra.uni 	$L__BB3_15;
$L__BB3_14:
	and.b16  	%rs7, %rs10, 255;
	setp.eq.s16 	%p16, %rs7, 0;
	mov.b16 	%rs10, 0;
	@%p16 bra 	$L__BB3_16;
$L__BB3_15:
	atom.shared.add.u32 	%r33, [_ZZ15eliminar_fichasPiS_S_P17curandStateXORWOWE5count+4], -1;
	atom.global.add.u32 	%r34, [%rd1+4], 1;
	mov.b32 	%r35, 0;
	st.global.u32 	[%rd4], %r35;
	mov.b16 	%rs10, 1;
$L__BB3_16:
	bar.sync 	0;
	ld.shared.u32 	%r36, [_ZZ15eliminar_fichasPiS_S_P17curandStateXORWOWE5count];
	ld.shared.u32 	%r59, [_ZZ15eliminar_fichasPiS_S_P17curandStateXORWOWE5count+4];
	setp.ne.s32 	%p17, %r36, %r59;
	@%p17 bra 	$L__BB3_5;
	setp.ne.s32 	%p18, %r6, %r7;
	@%p18 bra 	$L__BB3_24;
	ld.global.u32 	%r14, [%rd1+4];
	setp.eq.s32 	%p19, %r14, 6;
	@%p19 bra 	$L__BB3_21;
	setp.ne.s32 	%p20, %r14, 5;
	@%p20 bra 	$L__BB3_22;
	mov.b32 	%r39, 8;
	st.global.u32 	[%rd4], %r39;
	atom.global.add.u32 	%r40, [%rd1+4], -1;
	bra.uni 	$L__BB3_24;
$L__BB3_21:
	mov.b32 	%r37, 9;
	st.global.u32 	[%rd4], %r37;
	atom.global.add.u32 	%r38, [%rd1+4], -1;
	bra.uni 	$L__BB3_24;
$L__BB3_22:
	setp.lt.s32 	%p21, %r14, 7;
	@%p21 bra 	$L__BB3_24;
	cvta.to.global.u64 	%rd16, %rd7;
	mul.wide.u32 	%rd17, %r2, 48;
	add.s64 	%rd18, %rd16, %rd17;
	ld.global.v2.u32 	{%r41, %r42}, [%rd18];
	ld.global.v2.u32 	{%r43, %r44}, [%rd18+8];
	ld.global.v2.u32 	{%r45, %r46}, [%rd18+16];
	shr.u32 	%r47, %r42, 2;
	xor.b32  	%r48, %r47, %r42;
	shl.b32 	%r49, %r46, 4;
	shl.b32 	%r50, %r48, 1;
	xor.b32  	%r51, %r49, %r50;
	xor.b32  	%r52, %r51, %r46;
	xor.b32  	%r53, %r52, %r48;
	add.s32 	%r54, %r41, 362437;
	add.s32 	%r55, %r53, %r54;
	cvt.rn.f32.u32 	%f1, %r55;
	fma.rn.f32 	%f2, %f1, 0f2F800000, 0f2F000000;
	ld.const.u32 	%r56, [dev_DIF];
	cvt.rn.f32.s32 	%f3, %r56;
	fma.rn.f32 	%f4, %f2, %f3, 0f3F800000;
	st.global.v2.u32 	[%rd18], {%r54, %r43};
	st.global.v2.u32 	[%rd18+8], {%r44, %r45};
	st.global.v2.u32 	[%rd18+16], {%r46, %r53};
	add.f32 	%f5, %f4, 0f41200000;
	cvt.rzi.s32.f32 	%r57, %f5;
	st.global.u32 	[%rd4], %r57;
	atom.global.add.u32 	%r58, [%rd1+4], -1;
$L__BB3_24:
	ret;

}
	// .globl	_Z14eliminar_bombaPiS_S_P17curandStateXORWOW
.visible .entry _Z14eliminar_bombaPiS_S_P17curandStateXORWOW(
	.param .u64 .ptr .align 1 _Z14eliminar_bombaPiS_S_P17curandStateXORWOW_param_0,
	.param .u64 .ptr .align 1 _Z14eliminar_bombaPiS_S_P17curandStateXORWOW_param_1,
	.param .u64 .ptr .align 1 _Z14eliminar_bombaPiS_S_P17curandStateXORWOW_param_2,
	.param .u64 .ptr .align 1 _Z14eliminar_bombaPiS_S_P17curandStateXORWOW_param_3
)
{
	.reg .pred 	%p<5>;
	.reg .b32 	%r<28>;
	.reg .b32 	%f<4>;
	.reg .b64 	%rd<15>;

	ld.param.u64 	%rd5, [_Z14eliminar_bombaPiS_S_P17curandStateXORWOW_param_0];
	ld.param.u64 	%rd6, [_Z14eliminar_bombaPiS_S_P17curandStateXORWOW_param_1];
	ld.param.u64 	%rd7, [_Z14eliminar_bombaPiS_S_P17curandStateXORWOW_param_2];
	ld.param.u64 	%rd4, [_Z14eliminar_bombaPiS_S_P17curandStateXORWOW_param_3];
	cvta.to.global.u64 	%rd1, %rd5;
	cvta.to.global.u64 	%rd2, %rd6;
	cvta.to.global.u64 	%rd3, %rd7;
	mov.u32 	%r1, %tid.y;
	mov.u32 	%r4, %ntid.x;
	mov.u32 	%r2, %tid.x;
	mad.lo.s32 	%r3, %r1, %r4, %r2;
	setp.ne.s32 	%p1, %r3, 0;
	@%p1 bra 	$L__BB4_2;
	cvta.to.global.u64 	%rd8, %rd4;
	mul.wide.u32 	%rd9, %r2, 48;
	add.s64 	%rd10, %rd8, %rd9;
	ld.global.v2.u32 	{%r5, %r6}, [%rd10];
	ld.global.v2.u32 	{%r7, %r8}, [%rd10+8];
	ld.global.v2.u32 	{%r9, %r10}, [%rd10+16];
	shr.u32 	%r11, %r6, 2;
	xor.b32  	%r12, %r11, %r6;
	shl.b32 	%r13, %r10, 4;
	shl.b32 	%r14, %r12, 1;
	xor.b32  	%r15, %r13, %r14;
	xor.b32  	%r16, %r15, %r10;
	xor.b32  	%r17, %r16, %r12;
	add.s32 	%r18, %r5, 362437;
	add.s32 	%r19, %r17, %r18;
	cvt.rn.f32.u32 	%f1, %r19;
	fma.rn.f32 	%f2, %f1, 0f2F800000, 0f2F000000;
	add.f32 	%f3, %f2, %f2;
	st.global.v2.u32 	[%rd10], {%r18, %r7};
	st.global.v2.u32 	[%rd10+8], {%r8, %r9};
	st.global.v2.u32 	[%rd10+16], {%r10, %r17};
	cvt.rzi.s32.f32 	%r20, %f3;
	st.global.u32 	[%rd3], %r20;
$L__BB4_2:
	bar.sync 	0;
	ld.global.u32 	%r21, [%rd3];
	setp.ne.s32 	%p2, %r21, 0;
	@%p2 bra 	$L__BB4_5;
	ld.global.u32 	%r25, [%rd2+4];
	setp.ne.s32 	%p4, %r1, %r25;
	@%p4 bra 	$L__BB4_7;
	mul.wide.u32 	%rd13, %r3, 4;
	add.s64 	%rd14, %rd1, %rd13;
	mov.b32 	%r26, 0;
	st.global.u32 	[%rd14], %r26;
	atom.global.add.u32 	%r27, [%rd3+4], 1;
	bra.uni 	$L__BB4_7;
$L__BB4_5:
	ld.global.u32 	%r22, [%rd2];
	setp.ne.s32 	%p3, %r2, %r22;
	@%p3 bra 	$L__BB4_7;
	mul.wide.u32 	%rd11, %r3, 4;
	add.s64 	%rd12, %rd1, %rd11;
	mov.b32 	%r23, 0;
	st.global.u32 	[%rd12], %r23;
	atom.global.add.u32 	%r24, [%rd3+4], 1;
$L__BB4_7:
	ret;

}
	// .globl	_Z12eliminar_tntPiS_S_
.visible .entry _Z12eliminar_tntPiS_S_(
	.param .u64 .ptr .align 1 _Z12eliminar_tntPiS_S__param_0,
	.param .u64 .ptr .align 1 _Z12eliminar_tntPiS_S__param_1,
	.param .u64 .ptr .align 1 _Z12eliminar_tntPiS_S__param_2
)
{
	.reg .pred 	%p<28>;
	.reg .b32 	%r<44>;
	.reg .b32 	%f<2>;
	.reg .b64 	%rd<9>;
	.reg .b64 	%fd<39>;

	ld.param.u64 	%rd2, [_Z12eliminar_tntPiS_S__param_0];
	ld.param.u64 	%rd4, [_Z12eliminar_tntPiS_S__param_1];
	ld.param.u64 	%rd3, [_Z12eliminar_tntPiS_S__param_2];
	cvta.to.global.u64 	%rd1, %rd4;
	mov.u32 	%r1, %tid.y;
	mov.u32 	%r2, %tid.x;
	cvt.rn.f64.u32 	%fd15, %r2;
	ld.global.u32 	%r7, [%rd1];
	cvt.rn.f64.s32 	%fd16, %r7;
	sub.f64 	%fd1, %fd15, %fd16;
	{
	.reg .b32 %temp; 
	mov.b64 	{%temp, %r3}, %fd1;
	}
	mov.f64 	%fd17, 0d4000000000000000;
	{
	.reg .b32 %temp; 
	mov.b64 	{%temp, %r8}, %fd17;
	}
	and.b32  	%r5, %r8, 2146435072;
	setp.eq.s32 	%p1, %r5, 1062207488;
	abs.f64 	%fd2, %fd1;
	{ // callseq 0, 0
	.param .b64 param0;
	st.param.f64 	[param0], %fd2;
	.param .b64 retval0;
	call.uni (retval0), 
	__internal_accurate_pow, 
	(
	param0
	);
	ld.param.f64 	%fd18, [retval0];
	} // callseq 0
	setp.lt.s32 	%p2, %r3, 0;
	neg.f64 	%fd20, %fd18;
	selp.f64 	%fd21, %fd20, %fd18, %p1;
	selp.f64 	%fd36, %fd21, %fd18, %p2;
	setp.neu.f64 	%p3, %fd1, 0d0000000000000000;
	@%p3 bra 	$L__BB5_2;
	setp.eq.s32 	%p4, %r5, 1062207488;
	selp.b32 	%r9, %r3, 0, %p4;
	setp.lt.s32 	%p5, %r8, 0;
	or.b32  	%r10, %r9, 2146435072;
	selp.b32 	%r11, %r10, %r9, %p5;
	mov.b32 	%r12, 0;
	mov.b64 	%fd36, {%r12, %r11};
$L__BB5_2:
	add.f64 	%fd22, %fd1, 0d4000000000000000;
	{
	.reg .b32 %temp; 
	mov.b64 	{%temp, %r13}, %fd22;
	}
	and.b32  	%r14, %r13, 2146435072;
	setp.ne.s32 	%p6, %r14, 2146435072;
	setp.neu.f64 	%p7, %fd2, 0d7FF0000000000000;
	or.pred  	%p8, %p7, %p6;
	@%p8 bra 	$L__BB5_4;
	setp.lt.s32 	%p9, %r3, 0;
	setp.eq.s32 	%p10, %r5, 1062207488;
	setp.lt.s32 	%p11, %r8, 0;
	selp.b32 	%r16, 0, 2146435072, %p11;
	and.b32  	%r17, %r8, 2147483647;
	setp.ne.s32 	%p12, %r17, 1071644672;
	or.b32  	%r18, %r16, -2147483648;
	selp.b32 	%r19, %r18, %r16, %p12;
	selp.b32 	%r20, %r19, %r16, %p10;
	selp.b32 	%r21, %r20, %r16, %p9;
	mov.b32 	%r22, 0;
	mov.b64 	%fd36, {%r22, %r21};
$L__BB5_4:
	setp.eq.s32 	%p13, %r5, 1062207488;
	setp.eq.f64 	%p14, %fd1, 0d3FF0000000000000;
	selp.f64 	%fd23, 0d3FF0000000000000, %fd36, %p14;
	cvt.rn.f32.f64 	%f1, %fd23;
	cvt.rn.f64.u32 	%fd24, %r1;
	ld.global.u32 	%r24, [%rd1+4];
	cvt.rn.f64.s32 	%fd25, %r24;
	sub.f64 	%fd8, %fd24, %fd25;
	{
	.reg .b32 %temp; 
	mov.b64 	{%temp, %r6}, %fd8;
	}
	abs.f64 	%fd9, %fd8;
	{ // callseq 1, 0
	.param .b64 param0;
	st.param.f64 	[param0], %fd9;
	.param .b64 retval0;
	call.uni (retval0), 
	__internal_accurate_pow, 
	(
	param0
	);
	ld.param.f64 	%fd26, [retval0];
	} // callseq 1
	setp.lt.s32 	%p15, %r6, 0;
	neg.f64 	%fd28, %fd26;
	selp.f64 	%fd29, %fd28, %fd26, %p13;
	selp.f64 	%fd38, %fd29, %fd26, %p15;
	setp.neu.f64 	%p16, %fd8, 0d0000000000000000;
	@%p16 bra 	$L__BB5_6;
	setp.eq.s32 	%p17, %r5, 1062207488;
	selp.b32 	%r25, %r6, 0, %p17;
	setp.lt.s32 	%p18, %r8, 0;
	or.b32  	%r26, %r25, 2146435072;
	selp.b32 	%r27, %r26, %r25, %p18;
	mov.b32 	%r28, 0;
	mov.b64 	%fd38, {%r28, %r27};
$L__BB5_6:
	add.f64 	%fd30, %fd8, 0d4000000000000000;
	{
	.reg .b32 %temp; 
	mov.b64 	{%temp, %r29}, %fd30;
	}
	and.b32  	%r30, %r29, 2146435072;
	setp.ne.s32 	%p19, %r30, 2146435072;
	setp.neu.f64 	%p20, %fd9, 0d7FF0000000000000;
	or.pred  	%p21, %p20, %p19;
	@%p21 bra 	$L__BB5_8;
	setp.lt.s32 	%p22, %r6, 0;
	setp.eq.s32 	%p23, %r5, 1062207488;
	setp.lt.s32 	%p24, %r8, 0;
	selp.b32 	%r32, 0, 2146435072, %p24;
	and.b32  	%r33, %r8, 2147483647;
	setp.ne.s32 	%p25, %r33, 1071644672;
	or.b32  	%r34, %r32, -2147483648;
	selp.b32 	%r35, %r34, %r32, %p25;
	selp.b32 	%r36, %r35, %r32, %p23;
	selp.b32 	%r37, %r36, %r32, %p22;
	mov.b32 	%r38, 0;
	mov.b64 	%fd38, {%r38, %r37};
$L__BB5_8:
	setp.eq.f64 	%p26, %fd8, 0d3FF0000000000000;
	selp.f64 	%fd31, 0d3FF0000000000000, %fd38, %p26;
	cvt.f64.f32 	%fd32, %f1;
	add.f64 	%fd33, %fd31, %fd32;
	sqrt.rn.f64 	%fd34, %fd33;
	cvt.rzi.s32.f64 	%r39, %fd34;
	setp.gt.s32 	%p27, %r39, 4;
	@%p27 bra 	$L__BB5_10;
	cvta.to.global.u64 	%rd5, %rd2;
	cvta.to.global.u64 	%rd6, %rd3;
	mov.u32 	%r40, %ntid.x;
	mad.lo.s32 	%r41, %r1, %r40, %r2;
	mul.wide.u32 	%rd7, %r41, 4;
	add.s64 	%rd8, %rd5, %rd7;
	mov.b32 	%r42, 0;
	st.global.u32 	[%rd8], %r42;
	atom.global.add.u32 	%r43, [%rd6+4], 1;
$L__BB5_10:
	ret;

}
	// .globl	_Z21eliminar_rompecabezasPiS_S_
.visible .entry _Z21eliminar_rompecabezasPiS_S_(
	.param .u64 .ptr .align 1 _Z21eliminar_rompecabezasPiS_S__param_0,
	.param .u64 .ptr .align 1 _Z21eliminar_rompecabezasPiS_S__param_1,
	.param .u64 .ptr .align 1 _Z21eliminar_rompecabezasPiS_S__param_2
)
{
	.reg .pred 	%p<4>;
	.reg .b32 	%r<20>;
	.reg .b64 	%rd<11>;

	ld.param.u64 	%rd3, [_Z21eliminar_rompecabezasPiS_S__param_0];
	ld.param.u64 	%rd4, [_Z21eliminar_rompecabezasPiS_S__param_1];
	ld.param.u64 	%rd2, [_Z21eliminar_rompecabezasPiS_S__param_2];
	cvta.to.global.u64 	%rd5, %rd3;
	cvta.to.global.u64 	%rd6, %rd4;
	mov.u32 	%r1, %tid.y;
	mov.u32 	%r2, %ntid.x;
	mov.u32 	%r3, %tid.x;
	mad.lo.s32 	%r4, %r1, %r2, %r3;
	ld.global.u32 	%r6, [%rd6+4];
	ld.global.u32 	%r7, [%rd6];
	mad.lo.s32 	%r8, %r6, %r2, %r7;
	mul.wide.s32 	%rd7, %r8, 4;
	add.s64 	%rd8, %rd5, %rd7;
	ld.global.u32 	%r10, [%rd8];
	mul.hi.s32 	%r11, %r10, 1717986919;
	shr.u32 	%r12, %r11, 31;
	shr.s32 	%r13, %r11, 2;
	add.s32 	%r14, %r13, %r12;
	mul.lo.s32 	%r15, %r14, 10;
	sub.s32 	%r16, %r10, %r15;
	bar.sync 	0;
	mul.wide.u32 	%rd9, %r4, 4;
	add.s64 	%rd1, %rd5, %rd9;
	ld.global.u32 	%r17, [%rd1];
	setp.ne.s32 	%p1, %r17, %r16;
	setp.ne.s32 	%p2, %r4, %r8;
	and.pred  	%p3, %p1, %p2;
	@%p3 bra 	$L__BB6_2;
	cvta.to.global.u64 	%rd10, %rd2;
	mov.b32 	%r18, 0;
	st.global.u32 	[%rd1], %r18;
	atom.global.add.u32 	%r19, [%rd10+4], 1;
$L__BB6_2:
	ret;

}
.func  (.param .b64 func_retval0) __internal_accurate_pow(
	.param .b64 __internal_accurate_pow_param_0
)
{
	.reg .pred 	%p<8>;
	.reg .b32 	%r<49>;
	.reg .b32 	%f<3>;
	.reg .b64 	%fd<109>;

	ld.param.f64 	%fd10, [__internal_accurate_pow_param_0];
	{
	.reg .b32 %temp; 
	mov.b64 	{%temp, %r46}, %fd10;
	}
	{
	.reg .b32 %temp; 
	mov.b64 	{%r45, %temp}, %fd10;
	}
	shr.u32 	%r47, %r46, 20;
	setp.gt.u32 	%p1, %r46, 1048575;
	@%p1 bra 	$L__BB7_2;
	mul.f64 	%fd11, %fd10, 0d4350000000000000;
	{
	.reg .b32 %temp; 
	mov.b64 	{%temp, %r46}, %fd11;
	}
	{
	.reg .b32 %temp; 
	mov.b64 	{%r45, %temp}, %fd11;
	}
	shr.u32 	%r16, %r46, 20;
	add.s32 	%r47, %r16, -54;
$L__BB7_2:
	add.s32 	%r48, %r47, -1023;
	and.b32  	%r17, %r46, -2146435073;
	or.b32  	%r18, %r17, 1072693248;
	mov.b64 	%fd107, {%r45, %r18};
	setp.lt.u32 	%p2, %r18, 1073127583;
	@%p2 bra 	$L__BB7_4;
	{
	.reg .b32 %temp; 
	mov.b64 	{%r19, %temp}, %fd107;
	}
	{
	.reg .b32 %temp; 
	mov.b64 	{%temp, %r20}, %fd107;
	}
	add.s32 	%r21, %r20, -1048576;
	mov.b64 	%fd107, {%r19, %r21};
	add.s32 	%r48, %r47, -1022;
$L__BB7_4:
	add.f64 	%fd12, %fd107, 0dBFF0000000000000;
	add.f64 	%fd13, %fd107, 0d3FF0000000000000;
	rcp.approx.ftz.f64 	%fd14, %fd13;
	neg.f64 	%fd15, %fd13;
	fma.rn.f64 	%fd16, %fd15, %fd14, 0d3FF0000000000000;
	fma.rn.f64 	%fd17, %fd16, %fd16, %fd16;
	fma.rn.f64 	%fd18, %fd17, %fd14, %fd14;
	mul.f64 	%fd19, %fd12, %fd18;
	fma.rn.f64 	%fd20, %fd12, %fd18, %fd19;
	mul.f64 	%fd21, %fd20, %fd20;
	fma.rn.f64 	%fd22, %fd21, 0d3EB0F5FF7D2CAFE2, 0d3ED0F5D241AD3B5A;
	fma.rn.f64 	%fd23, %fd22, %fd21, 0d3EF3B20A75488A3F;
	fma.rn.f64 	%fd24, %fd23, %fd21, 0d3F1745CDE4FAECD5;
	fma.rn.f64 	%fd25, %fd24, %fd21, 0d3F3C71C7258A578B;
	fma.rn.f64 	%fd26, %fd25, %fd21, 0d3F6249249242B910;
	fma.rn.f64 	%fd27, %fd26, %fd21, 0d3F89999999999DFB;
	sub.f64 	%fd28, %fd12, %fd20;
	add.f64 	%fd29, %fd28, %fd28;
	neg.f64 	%fd30, %fd20;
	fma.rn.f64 	%fd31, %fd30, %fd12, %fd29;
	mul.f64 	%fd32, %fd18, %fd31;
	fma.rn.f64 	%fd33, %fd21, %fd27, 0d3FB5555555555555;
	mov.f64 	%fd34, 0d3FB5555555555555;
	sub.f64 	%fd35, %fd34, %fd33;
	fma.rn.f64 	%fd36, %fd21, %fd27, %fd35;
	add.f64 	%fd37, %fd36, 0dBC46A4CB00B9E7B0;
	add.f64 	%fd38, %fd33, %fd37;
	sub.f64 	%fd39, %fd33, %fd38;
	add.f64 	%fd40, %fd37, %fd39;
	mul.rn.f64 	%fd41, %fd20, %fd20;
	neg.f64 	%fd42, %fd41;
	fma.rn.f64 	%fd43, %fd20, %fd20, %fd42;
	{
	.reg .b32 %temp; 
	mov.b64 	{%r22, %temp}, %fd32;
	}
	{
	.reg .b32 %temp; 
	mov.b64 	{%temp, %r23}, %fd32;
	}
	add.s32 	%r24, %r23, 1048576;
	mov.b64 	%fd44, {%r22, %r24};
	fma.rn.f64 	%fd45, %fd20, %fd44, %fd43;
	mul.rn.f64 	%fd46, %fd41, %fd20;
	neg.f64 	%fd47, %fd46;
	fma.rn.f64 	%fd48, %fd41, %fd20, %fd47;
	fma.rn.f64 	%fd49, %fd41, %fd32, %fd48;
	fma.rn.f64 	%fd50, %fd45, %fd20, %fd49;
	mul.rn.f64 	%fd51, %fd38, %fd46;
	neg.f64 	%fd52, %fd51;
	fma.rn.f64 	%fd53, %fd38, %fd46, %fd52;
	fma.rn.f64 	%fd54, %fd38, %fd50, %fd53;
	fma.rn.f64 	%fd55, %fd40, %fd46, %fd54;
	add.f64 	%fd56, %fd51, %fd55;
	sub.f64 	%fd57, %fd51, %fd56;
	add.f64 	%fd58, %fd55, %fd57;
	add.f64 	%fd59, %fd20, %fd56;
	sub.f64 	%fd60, %fd20, %fd59;
	add.f64 	%fd61, %fd56, %fd60;
	add.f64 	%fd62, %fd58, %fd61;
	add.f64 	%fd63, %fd32, %fd62;
	add.f64 	%fd64, %fd59, %fd63;
	sub.f64 	%fd65, %fd59, %fd64;
	add.f64 	%fd66, %fd63, %fd65;
	xor.b32  	%r25, %r48, -2147483648;
	mov.b32 	%r26, 1127219200;
	mov.b64 	%fd67, {%r25, %r26};
	mov.b32 	%r27, -2147483648;
	mov.b64 	%fd68, {%r27, %r26};
	sub.f64 	%fd69, %fd67, %fd68;
	fma.rn.f64 	%fd70, %fd69, 0d3FE62E42FEFA39EF, %fd64;
	fma.rn.f64 	%fd71, %fd69, 0dBFE62E42FEFA39EF, %fd70;
	sub.f64 	%fd72, %fd71, %fd64;
	sub.f64 	%fd73, %fd66, %fd72;
	fma.rn.f64 	%fd74, %fd69, 0d3C7ABC9E3B39803F, %fd73;
	add.f64 	%fd75, %fd70, %fd74;
	sub.f64 	%fd76, %fd70, %fd75;
	add.f64 	%fd77, %fd74, %fd76;
	mov.f64 	%fd78, 0d4000000000000000;
	{
	.reg .b32 %temp; 
	mov.b64 	{%temp, %r28}, %fd78;
	}
	{
	.reg .b32 %temp; 
	mov.b64 	{%r29, %temp}, %fd78;
	}
	shl.b32 	%r30, %r28, 1;
	setp.gt.u32 	%p3, %r30, -33554433;
	and.b32  	%r31, %r28, -15728641;
	selp.b32 	%r32, %r31, %r28, %p3;
	mov.b64 	%fd79, {%r29, %r32};
	mul.rn.f64 	%fd80, %fd75, %fd79;
	neg.f64 	%fd81, %fd80;
	fma.rn.f64 	%fd82, %fd75, %fd79, %fd81;
	fma.rn.f64 	%fd83, %fd77, %fd79, %fd82;
	add.f64 	%fd4, %fd80, %fd83;
	sub.f64 	%fd84, %fd80, %fd4;
	add.f64 	%fd5, %fd83, %fd84;
	fma.rn.f64 	%fd85, %fd4, 0d3FF71547652B82FE, 0d4338000000000000;
	{
	.reg .b32 %temp; 
	mov.b64 	{%r13, %temp}, %fd85;
	}
	mov.f64 	%fd86, 0dC338000000000000;
	add.rn.f64 	%fd87, %fd85, %fd86;
	fma.rn.f64 	%fd88, %fd87, 0dBFE62E42FEFA39EF, %fd4;
	fma.rn.f64 	%fd89, %fd87, 0dBC7ABC9E3B39803F, %fd88;
	fma.rn.f64 	%fd90, %fd89, 0d3E5ADE1569CE2BDF, 0d3E928AF3FCA213EA;
	fma.rn.f64 	%fd91, %fd90, %fd89, 0d3EC71DEE62401315;
	fma.rn.f64 	%fd92, %fd91, %fd89, 0d3EFA01997C89EB71;
	fma.rn.f64 	%fd93, %fd92, %fd89, 0d3F2A01A014761F65;
	fma.rn.f64 	%fd94, %fd93, %fd89, 0d3F56C16C1852B7AF;
	fma.rn.f64 	%fd95, %fd94, %fd89, 0d3F81111111122322;
	fma.rn.f64 	%fd96, %fd95, %fd89, 0d3FA55555555502A1;
	fma.rn.f64 	%fd97, %fd96, %fd89, 0d3FC5555555555511;
	fma.rn.f64 	%fd98, %fd97, %fd89, 0d3FE000000000000B;
	fma.rn.f64 	%fd99, %fd98, %fd89, 0d3FF0000000000000;
	fma.rn.f64 	%fd100, %fd99, %fd89, 0d3FF0000000000000;
	{
	.reg .b32 %temp; 
	mov.b64 	{%r14, %temp}, %fd100;
	}
	{
	.reg .b32 %temp; 
	mov.b64 	{%temp, %r15}, %fd100;
	}
	shl.b32 	%r33, %r13, 20;
	add.s32 	%r34, %r33, %r15;
	mov.b64 	%fd108, {%r14, %r34};
	{
	.reg .b32 %temp; 
	mov.b64 	{%temp, %r35}, %fd4;
	}
	mov.b32 	%f2, %r35;
	abs.f32 	%f1, %f2;
	setp.lt.f32 	%p4, %f1, 0f4086232B;
	@%p4 bra 	$L__BB7_7;
	setp.lt.f64 	%p5, %fd4, 0d0000000000000000;
	add.f64 	%fd101, %fd4, 0d7FF0000000000000;
	selp.f64 	%fd108, 0d0000000000000000, %fd101, %p5;
	setp.geu.f32 	%p6, %f1, 0f40874800;
	@%p6 bra 	$L__BB7_7;
	shr.u32 	%r36, %r13, 31;
	add.s32 	%r37, %r13, %r36;
	shr.s32 	%r38, %r37, 1;
	shl.b32 	%r39, %r38, 20;
	add.s32 	%r40, %r15, %r39;
	mov.b64 	%fd102, {%r14, %r40};
	sub.s32 	%r41, %r13, %r38;
	shl.b32 	%r42, %r41, 20;
	add.s32 	%r43, %r42, 1072693248;
	mov.b32 	%r44, 0;
	mov.b64 	%fd103, {%r44, %r43};
	mul.f64 	%fd108, %fd103, %fd102;
$L__BB7_7:
	abs.f64 	%fd104, %fd108;
	setp.eq.f64 	%p7, %fd104, 0d7FF0000000000000;
	fma.rn.f64 	%fd105, %fd108, %fd5, %fd108;
	selp.f64 	%fd106, %fd108, %fd105, %p7;
	st.param.f64 	[func_retval0], %fd106;
	ret;

}


// ===== COMPILED SASS (sm_100) =====

	.target	sm_100

	.elftype	@"ET_EXEC"


//--------------------- .note.nv.tkinfo           --------------------------
	.section	.note.nv.tkinfo,"",@"SHT_NOTE"
	.sectionflags	@"SHF_NOTE_NV_TKINFO"
	.tkinfo
        /*0018*/ 	.word	0x00000002
        /*0030*/ 	.string	""
        /*0030*/ 	.string	"ptxas"
        /*0030*/ 	.string	"Cuda compilation tools, release 13.0, V13.0.88"
        /*0030*/ 	.string	"Build cuda_13.0.r13.0/compiler.36424714_0"
        /*0030*/ 	.string	"-arch sm_100 -m 64 "



//--------------------- .note.nv.cuinfo           --------------------------
	.section	.note.nv.cuinfo,"",@"SHT_NOTE"
	.sectionflags	@"SHF_NOTE_NV_CUINFO"
        /*0018*/ 	.short	0x0002
        /*001a*/ 	.short	0x0064
        /*001c*/ 	.short	0x0082
	.zero		2


//--------------------- .nv.info                  --------------------------
	.section	.nv.info,"",@"SHT_CUDA_INFO"
	.align	4


	//----- nvinfo : EIATTR_REGCOUNT
	.align		4
        /*0000*/ 	.byte	0x04, 0x2f
        /*0002*/ 	.short	(.L_13 - .L_12)
	.align		4
.L_12:
        /*0004*/ 	.word	index@(_Z12setup_kernelP17curandStateXORWOWm)
        /*0008*/ 	.word	0x0000001f


	//----- nvinfo : EIATTR_FRAME_SIZE
	.align		4
.L_13:
        /*000c*/ 	.byte	0x04, 0x11
        /*000e*/ 	.short	(.L_15 - .L_14)
	.align		4
.L_14:
        /*0010*/ 	.word	index@(_Z12setup_kernelP17curandStateXORWOWm)
        /*0014*/ 	.word	0x00000000


	//----- nvinfo : EIATTR_REGCOUNT
	.align		4
.L_15:
        /*0018*/ 	.byte	0x04, 0x2f
        /*001a*/ 	.short	(.L_17 - .L_16)
	.align		4
.L_16:
        /*001c*/ 	.word	index@(_Z14generar_fichasPiP17curandStateXORWOWS_)
        /*0020*/ 	.word	0x00000014


	//----- nvinfo : EIATTR_FRAME_SIZE
	.align		4
.L_17:
        /*0024*/ 	.byte	0x04, 0x11
        /*0026*/ 	.short	(.L_19 - .L_18)
	.align		4
.L_18:
        /*0028*/ 	.word	index@(_Z14generar_fichasPiP17curandStateXORWOWS_)
        /*002c*/ 	.word	0x00000000


	//----- nvinfo : EIATTR_REGCOUNT
	.align		4
.L_19:
        /*0030*/ 	.byte	0x04, 0x2f
        /*0032*/ 	.short	(.L_21 - .L_20)
	.align		4
.L_20:
        /*0034*/ 	.word	index@(_Z12bajar_fichasPi)
        /*0038*/ 	.word	0x0000000c


	//----- nvinfo : EIATTR_FRAME_SIZE
	.align		4
.L_21:
        /*003c*/ 	.byte	0x04, 0x11
        /*003e*/ 	.short	(.L_23 - .L_22)
	.align		4
.L_22:
        /*0040*/ 	.word	index@(_Z12bajar_fichasPi)
        /*0044*/ 	.word	0x00000000


	//----- nvinfo : EIATTR_REGCOUNT
	.align		4
.L_23:
        /*0048*/ 	.byte	0x04, 0x2f
        /*004a*/ 	.short	(.L_25 - .L_24)
	.align		4
.L_24:
        /*004c*/ 	.word	index@(_Z15eliminar_fichasPiS_S_P17curandStateXORWOW)
        /*0050*/ 	.word	0x00000016


	//----- nvinfo : EIATTR_FRAME_SIZE
	.align		4
.L_25:
        /*0054*/ 	.byte	0x04, 0x11
        /*0056*/ 	.short	(.L_27 - .L_26)
	.align		4
.L_26:
        /*0058*/ 	.word	index@(_Z15eliminar_fichasPiS_S_P17curandStateXORWOW)
        /*005c*/ 	.word	0x00000000


	//----- nvinfo : EIATTR_REGCOUNT
	.align		4
.L_27:
        /*0060*/ 	.byte	0x04, 0x2f
        /*0062*/ 	.short	(.L_29 - .L_28)
	.align		4
.L_28:
        /*0064*/ 	.word	index@(_Z14eliminar_bombaPiS_S_P17curandStateXORWOW)
        /*0068*/ 	.word	0x00000018


	//----- nvinfo : EIATTR_FRAME_SIZE
	.align		4
.L_29:
        /*006c*/ 	.byte	0x04, 0x11
        /*006e*/ 	.short	(.L_31 - .L_30)
	.align		4
.L_30:
        /*0070*/ 	.word	index@(_Z14eliminar_bombaPiS_S_P17curandStateXORWOW)
        /*0074*/ 	.word	0x00000000


	//----- nvinfo : EIATTR_REGCOUNT
	.align		4
.L_31:
        /*0078*/ 	.byte	0x04, 0x2f
        /*007a*/ 	.short	(.L_33 - .L_32)
	.align		4
.L_32:
        /*007c*/ 	.word	index@(_Z12eliminar_tntPiS_S_)
        /*0080*/ 	.word	0x0000001e


	//----- nvinfo : EIATTR_FRAME_SIZE
	.align		4
.L_33:
        /*0084*/ 	.byte	0x04, 0x11
        /*0086*/ 	.short	(.L_35 - .L_34)
	.align		4
.L_34:
        /*0088*/ 	.word	index@($_Z12eliminar_tntPiS_S_$__internal_accurate_pow)
        /*008c*/ 	.word	0x00000000


	//----- nvinfo : EIATTR_FRAME_SIZE
	.align		4
.L_35:
        /*0090*/ 	.byte	0x04, 0x11
        /*0092*/ 	.short	(.L_37 - .L_36)
	.align		4
.L_36:
        /*0094*/ 	.word	index@($__internal_0_$__cuda_sm20_dsqrt_rn_f64_mediumpath_v1)
        /*0098*/ 	.word	0x00000000


	//----- nvinfo : EIATTR_FRAME_SIZE
	.align		4
.L_37:
        /*009c*/ 	.byte	0x04, 0x11
        /*009e*/ 	.short	(.L_39 - .L_38)
	.align		4
.L_38:
        /*00a0*/ 	.word	index@(_Z12eliminar_tntPiS_S_)
        /*00a4*/ 	.word	0x00000000


	//----- nvinfo : EIATTR_REGCOUNT
	.align		4
.L_39:
        /*00a8*/ 	.byte	0x04, 0x2f
        /*00aa*/ 	.short	(.L_41 - .L_40)
	.align		4
.L_40:
        /*00ac*/ 	.word	index@(_Z21eliminar_rompecabezasPiS_S_)
        /*00b0*/ 	.word	0x0000000c


	//----- nvinfo : EIATTR_FRAME_SIZE
	.align		4
.L_41:
        /*00b4*/ 	.byte	0x04, 0x11
        /*00b6*/ 	.short	(.L_43 - .L_42)
	.align		4
.L_42:
        /*00b8*/ 	.word	index@(_Z21eliminar_rompecabezasPiS_S_)
        /*00bc*/ 	.word	0x00000000


	//----- nvinfo : EIATTR_MIN_STACK_SIZE
	.align		4
.L_43:
        /*00c0*/ 	.byte	0x04, 0x12
        /*00c2*/ 	.short	(.L_45 - .L_44)
	.align		4
.L_44:
        /*00c4*/ 	.word	index@(_Z21eliminar_rompecabezasPiS_S_)
        /*00c8*/ 	.word	0x00000000


	//----- nvinfo : EIATTR_MIN_STACK_SIZE
	.align		4
.L_45:
        /*00cc*/ 	.byte	0x04, 0x12
        /*00ce*/ 	.short	(.L_47 - .L_46)
	.align		4
.L_46:
        /*00d0*/ 	.word	index@(_Z12eliminar_tntPiS_S_)
        /*00d4*/ 	.word	0x00000000


	//----- nvinfo : EIATTR_MIN_STACK_SIZE
	.align		4
.L_47:
        /*00d8*/ 	.byte	0x04, 0x12
        /*00da*/ 	.short	(.L_49 - .L_48)
	.align		4
.L_48:
        /*00dc*/ 	.word	index@(_Z14eliminar_bombaPiS_S_P17curandStateXORWOW)
        /*00e0*/ 	.word	0x00000000


	//----- nvinfo : EIATTR_MIN_STACK_SIZE
	.align		4
.L_49:
        /*00e4*/ 	.byte	0x04, 0x12
        /*00e6*/ 	.short	(.L_51 - .L_50)
	.align		4
.L_50:
        /*00e8*/ 	.word	index@(_Z15eliminar_fichasPiS_S_P17curandStateXORWOW)
        /*00ec*/ 	.word	0x00000000


	//----- nvinfo : EIATTR_MIN_STACK_SIZE
	.align		4
.L_51:
        /*00f0*/ 	.byte	0x04, 0x12
        /*00f2*/ 	.short	(.L_53 - .L_52)
	.align		4
.L_52:
        /*00f4*/ 	.word	index@(_Z12bajar_fichasPi)
        /*00f8*/ 	.word	0x00000000


	//----- nvinfo : EIATTR_MIN_STACK_SIZE
	.align		4
.L_53:
        /*00fc*/ 	.byte	0x04, 0x12
        /*00fe*/ 	.short	(.L_55 - .L_54)
	.align		4
.L_54:
        /*0100*/ 	.word	index@(_Z14generar_fichasPiP17curandStateXORWOWS_)
        /*0104*/ 	.word	0x00000000


	//----- nvinfo : EIATTR_MIN_STACK_SIZE
	.align		4
.L_55:
        /*0108*/ 	.byte	0x04, 0x12
        /*010a*/ 	.short	(.L_57 - .L_56)
	.align		4
.L_56:
        /*010c*/ 	.word	index@(_Z12setup_kernelP17curandStateXORWOWm)
        /*0110*/ 	.word	0x00000000
.L_57:


//--------------------- .nv.compat                --------------------------
	.section	.nv.compat,"",@"SHT_CUDA_COMPAT_INFO"
	.align	4
        /*0000*/ 	.byte	0x02, 0x09, 0x00, 0x00, 0x02, 0x02, 0x01, 0x00, 0x02, 0x05, 0x05, 0x00, 0x03, 0x07, 0x01, 0x01
        /*0010*/ 	.byte	0x02, 0x03, 0x00, 0x00, 0x02, 0x06, 0x01, 0x00, 0x04, 0x0b, 0x08, 0x00, 0x01, 0x00, 0x00, 0x00
        /*0020*/ 	.byte	0x00, 0x00, 0x00, 0x00


//--------------------- .nv.info._Z21eliminar_rompecabezasPiS_S_ --------------------------
	.section	.nv.info._Z21eliminar_rompecabezasPiS_S_,"",@"SHT_CUDA_INFO"
	.sectionflags	@""
	.align	4


	//----- nvinfo : EIATTR_CUDA_API_VERSION
	.align		4
        /*0000*/ 	.byte	0x04, 0x37
        /*0002*/ 	.short	(.L_59 - .L_58)
.L_58:
        /*0004*/ 	.word	0x00000082


	//----- nvinfo : EIATTR_KPARAM_INFO
	.align		4
.L_59:
        /*0008*/ 	.byte	0x04, 0x17
        /*000a*/ 	.short	(.L_61 - .L_60)
.L_60:
        /*000c*/ 	.word	0x00000000
        /*0010*/ 	.short	0x0002
        /*0012*/ 	.short	0x0010
        /*0014*/ 	.byte	0x00, 0xf5, 0x21, 0x00


	//----- nvinfo : EIATTR_KPARAM_INFO
	.align		4
.L_61:
        /*0018*/ 	.byte	0x04, 0x17
        /*001a*/ 	.short	(.L_63 - .L_62)
.L_62:
        /*001c*/ 	.word	0x00000000
        /*0020*/ 	.short	0x0001
        /*0022*/ 	.short	0x0008
        /*0024*/ 	.byte	0x00, 0xf5, 0x21, 0x00


	//----- nvinfo : EIATTR_KPARAM_INFO
	.align		4
.L_63:
        /*0028*/ 	.byte	0x04, 0x17
        /*002a*/ 	.short	(.L_65 - .L_64)
.L_64:
        /*002c*/ 	.word	0x00000000
        /*0030*/ 	.short	0x0000
        /*0032*/ 	.short	0x0000
        /*0034*/ 	.byte	0x00, 0xf5, 0x21, 0x00


	//----- nvinfo : EIATTR_SPARSE_MMA_MASK
	.align		4
.L_65:
        /*0038*/ 	.byte	0x03, 0x50
        /*003a*/ 	.short	0x0000


	//----- nvinfo : EIATTR_MAXREG_COUNT
	.align		4
        /*003c*/ 	.byte	0x03, 0x1b
        /*003e*/ 	.short	0x00ff


	//----- nvinfo : EIATTR_NUM_BARRIERS
	.align		4
        /*0040*/ 	.byte	0x02, 0x4c
        /*0042*/ 	.byte	0x01
	.zero		1


	//----- nvinfo : EIATTR_MERCURY_ISA_VERSION
	.align		4
        /*0044*/ 	.byte	0x03, 0x5f
        /*0046*/ 	.short	0x0101


	//----- nvinfo : EIATTR_INT_WARP_WIDE_INSTR_OFFSETS
	.align		4
        /*0048*/ 	.byte	0x04, 0x31
        /*004a*/ 	.short	(.L_67 - .L_66)


	//   ....[0]....
.L_66:
        /*004c*/ 	.word	0x000001a0


	//----- nvinfo : EIATTR_VRC_CTA_INIT_COUNT
	.align		4
.L_67:
        /*0050*/ 	.byte	0x02, 0x4a
	.zero		1
	.zero		1


	//----- nvinfo : EIATTR_EXIT_INSTR_OFFSETS
	.align		4
        /*0054*/ 	.byte	0x04, 0x1c
        /*0056*/ 	.short	(.L_69 - .L_68)


	//   ....[0]....
.L_68:
        /*0058*/ 	.word	0x00000160


	//   ....[1]....
        /*005c*/ 	.word	0x00000230


	//----- nvinfo : EIATTR_CBANK_PARAM_SIZE
	.align		4
.L_69:
        /*0060*/ 	.byte	0x03, 0x19
        /*0062*/ 	.short	0x0018


	//----- nvinfo : EIATTR_PARAM_CBANK
	.align		4
        /*0064*/ 	.byte	0x04, 0x0a
        /*0066*/ 	.short	(.L_71 - .L_70)
	.align		4
.L_70:
        /*0068*/ 	.word	index@(.nv.constant0._Z21eliminar_rompecabezasPiS_S_)
        /*006c*/ 	.short	0x0380
        /*006e*/ 	.short	0x0018


	//----- nvinfo : EIATTR_SW_WAR
	.align		4
.L_71:
        /*0070*/ 	.byte	0x04, 0x36
        /*0072*/ 	.short	(.L_73 - .L_72)
.L_72:
        /*0074*/ 	.word	0x00000008
.L_73:


//--------------------- .nv.info._Z12eliminar_tntPiS_S_ --------------------------
	.section	.nv.info._Z12eliminar_tntPiS_S_,"",@"SHT_CUDA_INFO"
	.sectionflags	@""
	.align	4


	//----- nvinfo : EIATTR_CUDA_API_VERSION
	.align		4
        /*0000*/ 	.byte	0x04, 0x37
        /*0002*/ 	.short	(.L_75 - .L_74)
.L_74:
        /*0004*/ 	.word	0x00000082


	//----- nvinfo : EIATTR_KPARAM_INFO
	.align		4
.L_75:
        /*0008*/ 	.byte	0x04, 0x17
        /*000a*/ 	.short	(.L_77 - .L_76)
.L_76:
        /*000c*/ 	.word	0x00000000
        /*0010*/ 	.short	0x0002
        /*0012*/ 	.short	0x0010
        /*0014*/ 	.byte	0x00, 0xf5, 0x21, 0x00


	//----- nvinfo : EIATTR_KPARAM_INFO
	.align		4
.L_77:
        /*0018*/ 	.byte	0x04, 0x17
        /*001a*/ 	.short	(.L_79 - .L_78)
.L_78:
        /*001c*/ 	.word	0x00000000
        /*0020*/ 	.short	0x0001
        /*0022*/ 	.short	0x0008
        /*0024*/ 	.byte	0x00, 0xf5, 0x21, 0x00


	//----- nvinfo : EIATTR_KPARAM_INFO
	.align		4
.L_79:
        /*0028*/ 	.byte	0x04, 0x17
        /*002a*/ 	.short	(.L_81 - .L_80)
.L_80:
        /*002c*/ 	.word	0x00000000
        /*0030*/ 	.short	0x0000
        /*0032*/ 	.short	0x0000
        /*0034*/ 	.byte	0x00, 0xf5, 0x21, 0x00


	//----- nvinfo : EIATTR_SPARSE_MMA_MASK
	.align		4
.L_81:
        /*0038*/ 	.byte	0x03, 0x50
        /*003a*/ 	.short	0x0000


	//----- nvinfo : EIATTR_MAXREG_COUNT
	.align		4
        /*003c*/ 	.byte	0x03, 0x1b
        /*003e*/ 	.short	0x00ff


	//----- nvinfo : EIATTR_MERCURY_ISA_VERSION
	.align		4
        /*0040*/ 	.byte	0x03, 0x5f
        /*0042*/ 	.short	0x0101


	//----- nvinfo : EIATTR_INT_WARP_WIDE_INSTR_OFFSETS
	.align		4
        /*0044*/ 	.byte	0x04, 0x31
        /*0046*/ 	.short	(.L_83 - .L_82)


	//   ....[0]....
.L_82:
        /*0048*/ 	.word	0x00000530


	//----- nvinfo : EIATTR_VRC_CTA_INIT_COUNT
	.align		4
.L_83:
        /*004c*/ 	.byte	0x02, 0x4a
	.zero		1
	.zero		1


	//----- nvinfo : EIATTR_EXIT_INSTR_OFFSETS
	.align		4
        /*0050*/ 	.byte	0x04, 0x1c
        /*0052*/ 	.short	(.L_85 - .L_84)


	//   ....[0]....
.L_84:
        /*0054*/ 	.word	0x000004e0


	//   ....[1]....
        /*0058*/ 	.word	0x000005f0


	//----- nvinfo : EIATTR_CRS_STACK_SIZE
	.align		4
.L_85:
        /*005c*/ 	.byte	0x04, 0x1e
        /*005e*/ 	.short	(.L_87 - .L_86)
.L_86:
        /*0060*/ 	.word	0x00000000


	//----- nvinfo : EIATTR_CBANK_PARAM_SIZE
	.align		4
.L_87:
        /*0064*/ 	.byte	0x03, 0x19
        /*0066*/ 	.short	0x0018


	//----- nvinfo : EIATTR_PARAM_CBANK
	.align		4
        /*0068*/ 	.byte	0x04, 0x0a
        /*006a*/ 	.short	(.L_89 - .L_88)
	.align		4
.L_88:
        /*006c*/ 	.word	index@(.nv.constant0._Z12eliminar_tntPiS_S_)
        /*0070*/ 	.short	0x0380
        /*0072*/ 	.short	0x0018


	//----- nvinfo : EIATTR_SW_WAR
	.align		4
.L_89:
        /*0074*/ 	.byte	0x04, 0x36
        /*0076*/ 	.short	(.L_91 - .L_90)
.L_90:
        /*0078*/ 	.word	0x00000008
.L_91:


//--------------------- .nv.info._Z14eliminar_bombaPiS_S_P17curandStateXORWOW --------------------------
	.section	.nv.info._Z14eliminar_bombaPiS_S_P17curandStateXORWOW,"",@"SHT_CUDA_INFO"
	.sectionflags	@""
	.align	4


	//----- nvinfo : EIATTR_CUDA_API_VERSION
	.align		4
        /*0000*/ 	.byte	0x04, 0x37
        /*0002*/ 	.short	(.L_93 - .L_92)
.L_92:
        /*0004*/ 	.word	0x00000082


	//----- nvinfo : EIATTR_KPARAM_INFO
	.align		4
.L_93:
        /*0008*/ 	.byte	0x04, 0x17
        /*000a*/ 	.short	(.L_95 - .L_94)
.L_94:
        /*000c*/ 	.word	0x00000000
        /*0010*/ 	.short	0x0003
        /*0012*/ 	.short	0x0018
        /*0014*/ 	.byte	0x00, 0xf5, 0x21, 0x00


	//----- nvinfo : EIATTR_KPARAM_INFO
	.align		4
.L_95:
        /*0018*/ 	.byte	0x04, 0x17
        /*001a*/ 	.short	(.L_97 - .L_96)
.L_96:
        /*001c*/ 	.word	0x00000000
        /*0020*/ 	.short	0x0002
        /*0022*/ 	.short	0x0010
        /*0024*/ 	.byte	0x00, 0xf5, 0x21, 0x00


	//----- nvinfo : EIATTR_KPARAM_INFO
	.align		4
.L_97:
        /*0028*/ 	.byte	0x04, 0x17
        /*002a*/ 	.short	(.L_99 - .L_98)
.L_98:
        /*002c*/ 	.word	0x00000000
        /*0030*/ 	.short	0x0001
        /*0032*/ 	.short	0x0008
        /*0034*/ 	.byte	0x00, 0xf5, 0x21, 0x00


	//----- nvinfo : EIATTR_KPARAM_INFO
	.align		4
.L_99:
        /*0038*/ 	.byte	0x04, 0x17
        /*003a*/ 	.short	(.L_101 - .L_100)
.L_100:
        /*003c*/ 	.word	0x00000000
        /*0040*/ 	.short	0x0000
        /*0042*/ 	.short	0x0000
        /*0044*/ 	.byte	0x00, 0xf5, 0x21, 0x00


	//----- nvinfo : EIATTR_SPARSE_MMA_MASK
	.align		4
.L_101:
        /*0048*/ 	.byte	0x03, 0x50
        /*004a*/ 	.short	0x0000


	//----- nvinfo : EIATTR_MAXREG_COUNT
	.align		4
        /*004c*/ 	.byte	0x03, 0x1b
        /*004e*/ 	.short	0x00ff


	//----- nvinfo : EIATTR_NUM_BARRIERS
	.align		4
        /*0050*/ 	.byte	0x02, 0x4c
        /*0052*/ 	.byte	0x01
	.zero		1


	//----- nvinfo : EIATTR_MERCURY_ISA_VERSION
	.align		4
        /*0054*/ 	.byte	0x03, 0x5f
        /*0056*/ 	.short	0x0101


	//----- nvinfo : EIATTR_INT_WARP_WIDE_INSTR_OFFSETS
	.align		4
        /*0058*/ 	.byte	0x04, 0x31
        /*005a*/ 	.short	(.L_103 - .L_102)


	//   ....[0]....
.L_102:
        /*005c*/ 	.word	0x00000310


	//----- nvinfo : EIATTR_VRC_CTA_INIT_COUNT
	.align		4
.L_103:
        /*0060*/ 	.byte	0x02, 0x4a
	.zero		1
	.zero		1


	//----- nvinfo : EIATTR_EXIT_INSTR_OFFSETS
	.align		4
        /*0064*/ 	.byte	0x04, 0x1c
        /*0066*/ 	.short	(.L_105 - .L_104)


	//   ....[0]....
.L_104:
        /*0068*/ 	.word	0x000002d0


	//   ....[1]....
        /*006c*/ 	.word	0x000003c0


	//   ....[2]....
        /*0070*/ 	.word	0x00000400


	//   ....[3]....
        /*0074*/ 	.word	0x000004b0


	//----- nvinfo : EIATTR_CRS_STACK_SIZE
	.align		4
.L_105:
        /*0078*/ 	.byte	0x04, 0x1e
        /*007a*/ 	.short	(.L_107 - .L_106)
.L_106:
        /*007c*/ 	.word	0x00000000


	//----- nvinfo : EIATTR_CBANK_PARAM_SIZE
	.align		4
.L_107:
        /*0080*/ 	.byte	0x03, 0x19
        /*0082*/ 	.short	0x0020


	//----- nvinfo : EIATTR_PARAM_CBANK
	.align		4
        /*0084*/ 	.byte	0x04, 0x0a
        /*0086*/ 	.short	(.L_109 - .L_108)
	.align		4
.L_108:
        /*0088*/ 	.word	index@(.nv.constant0._Z14eliminar_bombaPiS_S_P17curandStateXORWOW)
        /*008c*/ 	.short	0x0380
        /*008e*/ 	.short	0x0020


	//----- nvinfo : EIATTR_SW_WAR
	.align		4
.L_109:
        /*0090*/ 	.byte	0x04, 0x36
        /*0092*/ 	.short	(.L_111 - .L_110)
.L_110:
        /*0094*/ 	.word	0x00000008
.L_111:


//--------------------- .nv.info._Z15eliminar_fichasPiS_S_P17curandStateXORWOW --------------------------
	.section	.nv.info._Z15eliminar_fichasPiS_S_P17curandStateXORWOW,"",@"SHT_CUDA_INFO"
	.sectionflags	@""
	.align	4


	//----- nvinfo : EIATTR_CUDA_API_VERSION
	.align		4
        /*0000*/ 	.byte	0x04, 0x37
        /*0002*/ 	.short	(.L_113 - .L_112)
.L_112:
        /*0004*/ 	.word	0x00000082


	//----- nvinfo : EIATTR_KPARAM_INFO
	.align		4
.L_113:
        /*0008*/ 	.byte	0x04, 0x17
        /*000a*/ 	.short	(.L_115 - .L_114)
.L_114:
        /*000c*/ 	.word	0x00000000
        /*0010*/ 	.short	0x0003
        /*0012*/ 	.short	0x0018
        /*0014*/ 	.byte	0x00, 0xf5, 0x21, 0x00


	//----- nvinfo : EIATTR_KPARAM_INFO
	.align		4
.L_115:
        /*0018*/ 	.byte	0x04, 0x17
        /*001a*/ 	.short	(.L_117 - .L_116)
.L_116:
        /*001c*/ 	.word	0x00000000
        /*0020*/ 	.short	0x0002
        /*0022*/ 	.short	0x0010
        /*0024*/ 	.byte	0x00, 0xf5, 0x21, 0x00


	//----- nvinfo : EIATTR_KPARAM_INFO
	.align		4
.L_117:
        /*0028*/ 	.byte	0x04, 0x17
        /*002a*/ 	.short	(.L_119 - .L_118)
.L_118:
        /*002c*/ 	.word	0x00000000
        /*0030*/ 	.short	0x0001
        /*0032*/ 	.short	0x0008
        /*0034*/ 	.byte	0x00, 0xf5, 0x21, 0x00


	//----- nvinfo : EIATTR_KPARAM_INFO
	.align		4
.L_119:
        /*0038*/ 	.byte	0x04, 0x17
        /*003a*/ 	.short	(.L_121 - .L_120)
.L_120:
        /*003c*/ 	.word	0x00000000
        /*0040*/ 	.short	0x0000
        /*0042*/ 	.short	0x0000
        /*0044*/ 	.byte	0x00, 0xf5, 0x21, 0x00


	//----- nvinfo : EIATTR_SPARSE_MMA_MASK
	.align		4
.L_121:
        /*0048*/ 	.byte	0x03, 0x50
        /*004a*/ 	.short	0x0000


	//----- nvinfo : EIATTR_MAXREG_COUNT
	.align		4
        /*004c*/ 	.byte	0x03, 0x1b
        /*004e*/ 	.short	0x00ff


	//----- nvinfo : EIATTR_NUM_BARRIERS
	.align		4
        /*0050*/ 	.byte	0x02, 0x4c
        /*0052*/ 	.byte	0x01
	.zero		1


	//----- nvinfo : EIATTR_MERCURY_ISA_VERSION
	.align		4
        /*0054*/ 	.byte	0x03, 0x5f
        /*0056*/ 	.short	0x0101


	//----- nvinfo : EIATTR_INT_WARP_WIDE_INSTR_OFFSETS
	.align		4
        /*0058*/ 	.byte	0x04, 0x31
        /*005a*/ 	.short	(.L_123 - .L_122)


	//   ....[0]....
.L_122:
        /*005c*/ 	.word	0x00000250


	//   ....[1]....
        /*0060*/ 	.word	0x00000620


	//   ....[2]....
        /*0064*/ 	.word	0x000007e0


	//   ....[3]....
        /*0068*/ 	.word	0x00000950


	//   ....[4]....
        /*006c*/ 	.word	0x00000af0


	//----- nvinfo : EIATTR_VRC_CTA_INIT_COUNT
	.align		4
.L_123:
        /*0070*/ 	.byte	0x02, 0x4a
	.zero		1
	.zero		1


	//----- nvinfo : EIATTR_EXIT_INSTR_OFFSETS
	.align		4
        /*0074*/ 	.byte	0x04, 0x1c
        /*0076*/ 	.short	(.L_125 - .L_124)


	//   ....[0]....
.L_124:
        /*0078*/ 	.word	0x00000760


	//   ....[1]....
        /*007c*/ 	.word	0x00000860


	//   ....[2]....
        /*0080*/ 	.word	0x00000880


	//   ....[3]....
        /*0084*/ 	.word	0x00000ad0


	//   ....[4]....
        /*0088*/ 	.word	0x00000b70


	//----- nvinfo : EIATTR_CRS_STACK_SIZE
	.align		4
.L_125:
        /*008c*/ 	.byte	0x04, 0x1e
        /*008e*/ 	.short	(.L_127 - .L_126)
.L_126:
        /*0090*/ 	.word	0x00000000


	//----- nvinfo : EIATTR_CBANK_PARAM_SIZE
	.align		4
.L_127:
        /*0094*/ 	.byte	0x03, 0x19
        /*0096*/ 	.short	0x0020


	//----- nvinfo : EIATTR_PARAM_CBANK
	.align		4
        /*0098*/ 	.byte	0x04, 0x0a
        /*009a*/ 	.short	(.L_129 - .L_128)
	.align		4
.L_128:
        /*009c*/ 	.word	index@(.nv.constant0._Z15eliminar_fichasPiS_S_P17curandStateXORWOW)
        /*00a0*/ 	.short	0x0380
        /*00a2*/ 	.short	0x0020


	//----- nvinfo : EIATTR_SW_WAR
	.align		4
.L_129:
        /*00a4*/ 	.byte	0x04, 0x36
        /*00a6*/ 	.short	(.L_131 - .L_130)
.L_130:
        /*00a8*/ 	.word	0x00000008
.L_131:


//--------------------- .nv.info._Z12bajar_fichasPi --------------------------
	.section	.nv.info._Z12bajar_fichasPi,"",@"SHT_CUDA_INFO"
	.sectionflags	@""
	.align	4


	//----- nvinfo : EIATTR_CUDA_API_VERSION
	.align		4
        /*0000*/ 	.byte	0x04, 0x37
        /*0002*/ 	.short	(.L_133 - .L_132)
.L_132:
        /*0004*/ 	.word	0x00000082


	//----- nvinfo : EIATTR_KPARAM_INFO
	.align		4
.L_133:
        /*0008*/ 	.byte	0x04, 0x17
        /*000a*/ 	.short	(.L_135 - .L_134)
.L_134:
        /*000c*/ 	.word	0x00000000
        /*0010*/ 	.short	0x0000
        /*0012*/ 	.short	0x0000
        /*0014*/ 	.byte	0x00, 0xf5, 0x21, 0x00


	//----- nvinfo : EIATTR_SPARSE_MMA_MASK
	.align		4
.L_135:
        /*0018*/ 	.byte	0x03, 0x50
        /*001a*/ 	.short	0x0000


	//----- nvinfo : EIATTR_MAXREG_COUNT
	.align		4
        /*001c*/ 	.byte	0x03, 0x1b
        /*001e*/ 	.short	0x00ff


	//----- nvinfo : EIATTR_MERCURY_ISA_VERSION
	.align		4
        /*0020*/ 	.byte	0x03, 0x5f
        /*0022*/ 	.short	0x0101


	//----- nvinfo : EIATTR_VRC_CTA_INIT_COUNT
	.align		4
        /*0024*/ 	.byte	0x02, 0x4a
	.zero		1
	.zero		1


	//----- nvinfo : EIATTR_EXIT_INSTR_OFFSETS
	.align		4
        /*0028*/ 	.byte	0x04, 0x1c
        /*002a*/ 	.short	(.L_137 - .L_136)


	//   ....[0]....
.L_136:
        /*002c*/ 	.word	0x00000060


	//   ....[1]....
        /*0030*/ 	.word	0x00000190


	//----- nvinfo : EIATTR_CRS_STACK_SIZE
	.align		4
.L_137:
        /*0034*/ 	.byte	0x04, 0x1e
        /*0036*/ 	.short	(.L_139 - .L_138)
.L_138:
        /*0038*/ 	.word	0x00000000


	//----- nvinfo : EIATTR_CBANK_PARAM_SIZE
	.align		4
.L_139:
        /*003c*/ 	.byte	0x03, 0x19
        /*003e*/ 	.short	0x0008


	//----- nvinfo : EIATTR_PARAM_CBANK
	.align		4
        /*0040*/ 	.byte	0x04, 0x0a
        /*0042*/ 	.short	(.L_141 - .L_140)
	.align		4
.L_140:
        /*0044*/ 	.word	index@(.nv.constant0._Z12bajar_fichasPi)
        /*0048*/ 	.short	0x0380
        /*004a*/ 	.short	0x0008


	//----- nvinfo : EIATTR_SW_WAR
	.align		4
.L_141:
        /*004c*/ 	.byte	0x04, 0x36
        /*004e*/ 	.short	(.L_143 - .L_142)
.L_142:
        /*0050*/ 	.word	0x00000008
.L_143:


//--------------------- .nv.info._Z14generar_fichasPiP17curandStateXORWOWS_ --------------------------
	.section	.nv.info._Z14generar_fichasPiP17curandStateXORWOWS_,"",@"SHT_CUDA_INFO"
	.sectionflags	@""
	.align	4


	//----- nvinfo : EIATTR_CUDA_API_VERSION
	.align		4
        /*0000*/ 	.byte	0x04, 0x37
        /*0002*/ 	.short	(.L_145 - .L_144)
.L_144:
        /*0004*/ 	.word	0x00000082


	//----- nvinfo : EIATTR_KPARAM_INFO
	.align		4
.L_145:
        /*0008*/ 	.byte	0x04, 0x17
        /*000a*/ 	.short	(.L_147 - .L_146)
.L_146:
        /*000c*/ 	.word	0x00000000
        /*0010*/ 	.short	0x0002
        /*0012*/ 	.short	0x0010
        /*0014*/ 	.byte	0x00, 0xf5, 0x21, 0x00


	//----- nvinfo : EIATTR_KPARAM_INFO
	.align		4
.L_147:
        /*0018*/ 	.byte	0x04, 0x17
        /*001a*/ 	.short	(.L_149 - .L_148)
.L_148:
        /*001c*/ 	.word	0x00000000
        /*0020*/ 	.short	0x0001
        /*0022*/ 	.short	0x0008
        /*0024*/ 	.byte	0x00, 0xf5, 0x21, 0x00


	//----- nvinfo : EIATTR_KPARAM_INFO
	.align		4
.L_149:
        /*0028*/ 	.byte	0x04, 0x17
        /*002a*/ 	.short	(.L_151 - .L_150)
.L_150:
        /*002c*/ 	.word	0x00000000
        /*0030*/ 	.short	0x0000
        /*0032*/ 	.short	0x0000
        /*0034*/ 	.byte	0x00, 0xf5, 0x21, 0x00


	//----- nvinfo : EIATTR_SPARSE_MMA_MASK
	.align		4
.L_151:
        /*0038*/ 	.byte	0x03, 0x50
        /*003a*/ 	.short	0x0000


	//----- nvinfo : EIATTR_MAXREG_COUNT
	.align		4
        /*003c*/ 	.byte	0x03, 0x1b
        /*003e*/ 	.short	0x00ff


	//----- nvinfo : EIATTR_MERCURY_ISA_VERSION
	.align		4
        /*0040*/ 	.byte	0x03, 0x5f
        /*0042*/ 	.short	0x0101


	//----- nvinfo : EIATTR_INT_WARP_WIDE_INSTR_OFFSETS
	.align		4
        /*0044*/ 	.byte	0x04, 0x31
        /*0046*/ 	.short	(.L_153 - .L_152)


	//   ....[0]....
.L_152:
        /*0048*/ 	.word	0x00000230


	//----- nvinfo : EIATTR_VRC_CTA_INIT_COUNT
	.align		4
.L_153:
        /*004c*/ 	.byte	0x02, 0x4a
	.zero		1
	.zero		1


	//----- nvinfo : EIATTR_EXIT_INSTR_OFFSETS
	.align		4
        /*0050*/ 	.byte	0x04, 0x1c
        /*0052*/ 	.short	(.L_155 - .L_154)


	//   ....[0]....
.L_154:
        /*0054*/ 	.word	0x000000a0


	//   ....[1]....
        /*0058*/ 	.word	0x00000330


	//----- nvinfo : EIATTR_CBANK_PARAM_SIZE
	.align		4
.L_155:
        /*005c*/ 	.byte	0x03, 0x19
        /*005e*/ 	.short	0x0018


	//----- nvinfo : EIATTR_PARAM_CBANK
	.align		4
        /*0060*/ 	.byte	0x04, 0x0a
        /*0062*/ 	.short	(.L_157 - .L_156)
	.align		4
.L_156:
        /*0064*/ 	.word	index@(.nv.constant0._Z14generar_fichasPiP17curandStateXORWOWS_)
        /*0068*/ 	.short	0x0380
        /*006a*/ 	.short	0x0018


	//----- nvinfo : EIATTR_SW_WAR
	.align		4
.L_157:
        /*006c*/ 	.byte	0x04, 0x36
        /*006e*/ 	.short	(.L_159 - .L_158)
.L_158:
        /*0070*/ 	.word	0x00000008
.L_159:


//--------------------- .nv.info._Z12setup_kernelP17curandStateXORWOWm --------------------------
	.section	.nv.info._Z12setup_kernelP17curandStateXORWOWm,"",@"SHT_CUDA_INFO"
	.sectionflags	@""
	.align	4


	//----- nvinfo : EIATTR_CUDA_API_VERSION
	.align		4
        /*0000*/ 	.byte	0x04, 0x37
        /*0002*/ 	.short	(.L_161 - .L_160)
.L_160:
        /*0004*/ 	.word	0x00000082


	//----- nvinfo : EIATTR_KPARAM_INFO
	.align		4
.L_161:
        /*0008*/ 	.byte	0x04, 0x17
        /*000a*/ 	.short	(.L_163 - .L_162)
.L_162:
        /*000c*/ 	.word	0x00000000
        /*0010*/ 	.short	0x0001
        /*0012*/ 	.short	0x0008
        /*0014*/ 	.byte	0x00, 0xf0, 0x21, 0x00


	//----- nvinfo : EIATTR_KPARAM_INFO
	.align		4
.L_163:
        /*0018*/ 	.byte	0x04, 0x17
        /*001a*/ 	.short	(.L_165 - .L_164)
.L_164:
        /*001c*/ 	.word	0x00000000
        /*0020*/ 	.short	0x0000
        /*0022*/ 	.short	0x0000
        /*0024*/ 	.byte	0x00, 0xf5, 0x21, 0x00


	//----- nvinfo : EIATTR_SPARSE_MMA_MASK
	.align		4
.L_165:
        /*0028*/ 	.byte	0x03, 0x50
        /*002a*/ 	.short	0x0000


	//----- nvinfo : EIATTR_MAXREG_COUNT
	.align		4
        /*002c*/ 	.byte	0x03, 0x1b
        /*002e*/ 	.short	0x00ff


	//----- nvinfo : EIATTR_MERCURY_ISA_VERSION
	.align		4
        /*0030*/ 	.byte	0x03, 0x5f
        /*0032*/ 	.short	0x0101


	//----- nvinfo : EIATTR_VRC_CTA_INIT_COUNT
	.align		4
        /*0034*/ 	.byte	0x02, 0x4a
	.zero		1
	.zero		1


	//----- nvinfo : EIATTR_EXIT_INSTR_OFFSETS
	.align		4
        /*0038*/ 	.byte	0x04, 0x1c
        /*003a*/ 	.short	(.L_167 - .L_166)


	//   ....[0]....
.L_166:
        /*003c*/ 	.word	0x00000f20


	//----- nvinfo : EIATTR_CRS_STACK_SIZE
	.align		4
.L_167:
        /*0040*/ 	.byte	0x04, 0x1e
        /*0042*/ 	.short	(.L_169 - .L_168)
.L_168:
        /*0044*/ 	.word	0x00000000


	//----- nvinfo : EIATTR_CBANK_PARAM_SIZE
	.align		4
.L_169:
        /*0048*/ 	.byte	0x03, 0x19
        /*004a*/ 	.short	0x0010


	//----- nvinfo : EIATTR_PARAM_CBANK
	.align		4
        /*004c*/ 	.byte	0x04, 0x0a
        /*004e*/ 	.short	(.L_171 - .L_170)
	.align		4
.L_170:
        /*0050*/ 	.word	index@(.nv.constant0._Z12setup_kernelP17curandStateXORWOWm)
        /*0054*/ 	.short	0x0380
        /*0056*/ 	.short	0x0010


	//----- nvinfo : EIATTR_SW_WAR
	.align		4
.L_171:
        /*0058*/ 	.byte	0x04, 0x36
        /*005a*/ 	.short	(.L_173 - .L_172)
.L_172:
        /*005c*/ 	.word	0x00000008
.L_173:


//--------------------- .nv.callgraph             --------------------------
	.section	.nv.callgraph,"",@"SHT_CUDA_CALLGRAPH"
	.align	4
	.sectionentsize	8
	.align		4
        /*0000*/ 	.word	0x00000000
	.align		4
        /*0004*/ 	.word	0xffffffff
	.align		4
        /*0008*/ 	.word	0x00000000
	.align		4
        /*000c*/ 	.word	0xfffffffe
	.align		4
        /*0010*/ 	.word	0x00000000
	.align		4
        /*0014*/ 	.word	0xfffffffd
	.align		4
        /*0018*/ 	.word	0x00000000
	.align		4
        /*001c*/ 	.word	0xfffffffc


//--------------------- .nv.constant4             --------------------------
	.section	.nv.constant4,"a",@progbits
	.align	8
	.align		8
.nv.constant4:
        /*0000*/ 	.dword	precalc_xorwow_matrix
	.align		8
        /*0008*/ 	.dword	precalc_xorwow_offset_matrix
	.align		8
        /*0010*/ 	.dword	mrg32k3aM1
	.align		8
        /*0018*/ 	.dword	mrg32k3aM2
	.align		8
        /*0020*/ 	.dword	mrg32k3aM1SubSeq
	.align		8
        /*0028*/ 	.dword	mrg32k3aM2SubSeq
	.align		8
        /*0030*/ 	.dword	mrg32k3aM1Seq
	.align		8
        /*0038*/ 	.dword	mrg32k3aM2Seq


//--------------------- .nv.constant3             --------------------------
	.section	.nv.constant3,"a",@progbits
	.align	8
.nv.constant3:
	.type		__cr_lgamma_table,@object
	.size		__cr_lgamma_table,(dev_N - __cr_lgamma_table)
__cr_lgamma_table:
        /*0000*/ 	.byte	0x00, 0x00, 0x00, 0x00, 0x00, 0x00, 0x00, 0x00, 0x00, 0x00, 0x00, 0x00, 0x00, 0x00, 0x00, 0x00
        /*0010*/ 	.byte	0xef, 0x39, 0xfa, 0xfe, 0x42, 0x2e, 0xe6, 0x3f, 0x02, 0x20, 0x2a, 0xfa, 0x0b, 0xab, 0xfc, 0x3f
        /*0020*/ 	.byte	0xf9, 0x2c, 0x92, 0x7c, 0xa7, 0x6c, 0x09, 0x40, 0xc9, 0x79, 0x44, 0x3c, 0x64, 0x26, 0x13, 0x40
        /*0030*/ 	.byte	0xca, 0x01, 0xcf, 0x3a, 0x27, 0x51, 0x1a, 0x40, 0x30, 0xcc, 0x2d, 0xf3, 0xe1, 0x0c, 0x21, 0x40
        /*0040*/ 	.byte	0x0d, 0xb7, 0xfc, 0x82, 0x8e, 0x35, 0x25, 0x40
	.type		dev_N,@object
	.size		dev_N,(dev_M - dev_N)
dev_N:
	.zero		4
	.type		dev_M,@object
	.size		dev_M,(dev_DIF - dev_M)
dev_M:
	.zero		4
	.type		dev_DIF,@object
	.size		dev_DIF,(.L_11 - dev_DIF)
dev_DIF:
	.zero		4
.L_11:


//--------------------- .text._Z21eliminar_rompecabezasPiS_S_ --------------------------
	.section	.text._Z21eliminar_rompecabezasPiS_S_,"ax",@progbits
	.align	128
        .global         _Z21eliminar_rompecabezasPiS_S_
        .type           _Z21eliminar_rompecabezasPiS_S_,@function
        .size           _Z21eliminar_rompecabezasPiS_S_,(.L_x_46 - _Z21eliminar_rompecabezasPiS_S_)
        .other          _Z21eliminar_rompecabezasPiS_S_,@"STO_CUDA_ENTRY STV_DEFAULT"
_Z21eliminar_rompecabezasPiS_S_:
.text._Z21eliminar_rompecabezasPiS_S_:
[----:B------:R-:W-:Y:S08]  /*0000*/  LDC R1, c[0x0][0x37c] ;  /* 0x0000df00ff017b82 */ /* 0x000ff00000000800 */
[----:B------:R-:W0:Y:S01]  /*0010*/  LDC.64 R6, c[0x0][0x388] ;  /* 0x0000e200ff067b82 */ /* 0x000e220000000a00 */
[----:B------:R-:W0:Y:S07]  /*0020*/  LDCU.64 UR6, c[0x0][0x358] ;  /* 0x00006b00ff0677ac */ /* 0x000e2e0008000a00 */
[----:B------:R-:W1:Y:S01]  /*0030*/  LDC.64 R4, c[0x0][0x380] ;  /* 0x0000e000ff047b82 */ /* 0x000e620000000a00 */
[----:B0-----:R-:W2:Y:S04]  /*0040*/  LDG.E R0, desc[UR6][R6.64+0x4] ;  /* 0x0000040606007981 */ /* 0x001ea8000c1e1900 */
[----:B------:R-:W2:Y:S01]  /*0050*/  LDG.E R3, desc[UR6][R6.64] ;  /* 0x0000000606037981 */ /* 0x000ea2000c1e1900 */
[----:B------:R-:W0:Y:S01]  /*0060*/  LDCU UR4, c[0x0][0x360] ;  /* 0x00006c00ff0477ac */ /* 0x000e220008000800 */
[----:B------:R-:W0:Y:S01]  /*0070*/  S2R R9, SR_TID.Y ;  /* 0x0000000000097919 */ /* 0x000e220000002200 */
[----:B------:R-:W0:Y:S02]  /*0080*/  S2R R8, SR_TID.X ;  /* 0x0000000000087919 */ /* 0x000e240000002100 */
[----:B0-----:R-:W-:-:S02]  /*0090*/  IMAD R9, R9, UR4, R8 ;  /* 0x0000000409097c24 */ /* 0x001fc4000f8e0208 */
[----:B--2---:R-:W-:-:S04]  /*00a0*/  IMAD R0, R0, UR4, R3 ;  /* 0x0000000400007c24 */ /* 0x004fc8000f8e0203 */
[----:B-1----:R-:W-:-:S06]  /*00b0*/  IMAD.WIDE R2, R0, 0x4, R4 ;  /* 0x0000000400027825 */ /* 0x002fcc00078e0204 */
[----:B------:R-:W2:Y:S01]  /*00c0*/  LDG.E R2, desc[UR6][R2.64] ;  /* 0x0000000602027981 */ /* 0x000ea2000c1e1900 */
[C---:B------:R-:W-:Y:S01]  /*00d0*/  IMAD.WIDE.U32 R4, R9.reuse, 0x4, R4 ;  /* 0x0000000409047825 */ /* 0x040fe200078e0004 */
[----:B------:R-:W-:Y:S06]  /*00e0*/  BAR.SYNC.DEFER_BLOCKING 0x0 ;  /* 0x0000000000007b1d */ /* 0x000fec0000010000 */
[----:B------:R-:W3:Y:S01]  /*00f0*/  LDG.E R8, desc[UR6][R4.64] ;  /* 0x0000000604087981 */ /* 0x000ee2000c1e1900 */
[----:B------:R-:W-:Y:S01]  /*0100*/  ISETP.NE.AND P0, PT, R9, R0, PT ;  /* 0x000000000900720c */ /* 0x000fe20003f05270 */
[----:B--2---:R-:W-:-:S05]  /*0110*/  IMAD.HI R6, R2, 0x66666667, RZ ;  /* 0x6666666702067827 */ /* 0x004fca00078e02ff */
[----:B------:R-:W-:-:S04]  /*0120*/  SHF.R.U32.HI R7, RZ, 0x1f, R6 ;  /* 0x0000001fff077819 */ /* 0x000fc80000011606 */
[----:B------:R-:W-:-:S05]  /*0130*/  LEA.HI.SX32 R7, R6, R7, 0x1e ;  /* 0x0000000706077211 */ /* 0x000fca00078ff2ff */
[----:B------:R-:W-:-:S05]  /*0140*/  IMAD R7, R7, -0xa, R2 ;  /* 0xfffffff607077824 */ /* 0x000fca00078e0202 */
[----:B---3--:R-:W-:-:S13]  /*0150*/  ISETP.NE.AND P1, PT, R8, R7, PT ;  /* 0x000000070800720c */ /* 0x008fda0003f25270 */
[----:B------:R-:W-:Y:S05]  /*0160*/  @P0 EXIT P1 ;  /* 0x000000000000094d */ /* 0x000fea0000800000 */
[----:B------:R-:W0:Y:S01]  /*0170*/  S2R R0, SR_LANEID ;  /* 0x0000000000007919 */ /* 0x000e220000000000 */
[----:B------:R-:W1:Y:S01]  /*0180*/  LDCU.64 UR4, c[0x0][0x390] ;  /* 0x00007200ff0477ac */ /* 0x000e620008000a00 */
[----:B------:R-:W-:Y:S01]  /*0190*/  STG.E desc[UR6][R4.64], RZ ;  /* 0x000000ff04007986 */ /* 0x000fe2000c101906 */
[----:B------:R-:W-:Y:S02]  /*01a0*/  VOTEU.ANY UR8, UPT, PT ;  /* 0x0000000000087886 */ /* 0x000fe400038e0100 */
[----:B------:R-:W-:Y:S02]  /*01b0*/  UFLO.U32 UR9, UR8 ;  /* 0x00000008000972bd */ /* 0x000fe400080e0000 */
[----:B------:R-:W2:Y:S01]  /*01c0*/  POPC R7, UR8 ;  /* 0x0000000800077d09 */ /* 0x000ea20008000000 */
[----:B-1----:R-:W-:-:S04]  /*01d0*/  UIADD3 UR4, UP0, UPT, UR4, 0x4, URZ ;  /* 0x0000000404047890 */ /* 0x002fc8000ff1e0ff */
[----:B------:R-:W-:Y:S02]  /*01e0*/  UIADD3.X UR5, UPT, UPT, URZ, UR5, URZ, UP0, !UPT ;  /* 0x00000005ff057290 */ /* 0x000fe400087fe4ff */
[----:B------:R-:W-:-:S04]  /*01f0*/  MOV R2, UR4 ;  /* 0x0000000400027c02 */ /* 0x000fc80008000f00 */
[----:B------:R-:W-:Y:S02]  /*0200*/  MOV R3, UR5 ;  /* 0x0000000500037c02 */ /* 0x000fe40008000f00 */
[----:B0-----:R-:W-:-:S13]  /*0210*/  ISETP.EQ.U32.AND P0, PT, R0, UR9, PT ;  /* 0x0000000900007c0c */ /* 0x001fda000bf02070 */
[----:B--2---:R-:W-:Y:S01]  /*0220*/  @P0 REDG.E.ADD.STRONG.GPU desc[UR6][R2.64], R7 ;  /* 0x000000070200098e */ /* 0x004fe2000c12e106 */
[----:B------:R-:W-:Y:S05]  /*0230*/  EXIT ;  /* 0x000000000000794d */ /* 0x000fea0003800000 */
.L_x_0:
[----:B------:R-:W-:-:S00]  /*0240*/  BRA `(.L_x_0) ;  /* 0xfffffffc00fc7947 */ /* 0x000fc0000383ffff */
[----:B------:R-:W-:-:S00]  /*0250*/  NOP ;  /* 0x0000000000007918 */ /* 0x000fc00000000000 */
        /* <DEDUP_REMOVED lines=10> */
.L_x_46:


//--------------------- .text._Z12eliminar_tntPiS_S_ --------------------------
	.section	.text._Z12eliminar_tntPiS_S_,"ax",@progbits
	.align	128
        .global         _Z12eliminar_tntPiS_S_
        .type           _Z12eliminar_tntPiS_S_,@function
        .size           _Z12eliminar_tntPiS_S_,(.L_x_45 - _Z12eliminar_tntPiS_S_)
        .other          _Z12eliminar_tntPiS_S_,@"STO_CUDA_ENTRY STV_DEFAULT"
_Z12eliminar_tntPiS_S_:
.text._Z12eliminar_tntPiS_S_:
[----:B------:R-:W-:Y:S08]  /*0000*/  LDC R1, c[0x0][0x37c] ;  /* 0x0000df00ff017b82 */ /* 0x000ff00000000800 */
[----:B------:R-:W0:Y:S01]  /*0010*/  LDC.64 R6, c[0x0][0x388] ;  /* 0x0000e200ff067b82 */ /* 0x000e220000000a00 */
[----:B------:R-:W0:Y:S02]  /*0020*/  LDCU.64 UR6, c[0x0][0x358] ;  /* 0x00006b00ff0677ac */ /* 0x000e240008000a00 */
[----:B0-----:R-:W2:Y:S01]  /*0030*/  LDG.E R6, desc[UR6][R6.64] ;  /* 0x0000000606067981 */ /* 0x001ea2000c1e1900 */
[----:B------:R-:W-:Y:S01]  /*0040*/  BSSY.RECONVERGENT B0, `(.L_x_1) ;  /* 0x0000009000007945 */ /* 0x000fe20003800200 */
[----:B------:R-:W-:Y:S01]  /*0050*/  MOV R0, 0xd0 ;  /* 0x000000d000007802 */ /* 0x000fe20000000f00 */
[----:B------:R-:W0:Y:S02]  /*0060*/  S2R R2, SR_TID.X ;  /* 0x0000000000027919 */ /* 0x000e240000002100 */
[----:B0-----:R-:W-:Y:S08]  /*0070*/  I2F.F64.U32 R4, R2 ;  /* 0x0000000200047312 */ /* 0x001ff00000201800 */
[----:B--2---:R-:W0:Y:S02]  /*0080*/  I2F.F64 R8, R6 ;  /* 0x0000000600087312 */ /* 0x004e240000201c00 */
[----:B0-----:R-:W-:-:S08]  /*0090*/  DADD R4, R4, -R8 ;  /* 0x0000000004047229 */ /* 0x001fd00000000808 */
[----:B------:R-:W-:-:S10]  /*00a0*/  DADD R26, -RZ, |R4| ;  /* 0x00000000ff1a7229 */ /* 0x000fd40000000504 */
[----:B------:R-:W-:-:S07]  /*00b0*/  IMAD.MOV.U32 R14, RZ, RZ, R26 ;  /* 0x000000ffff0e7224 */ /* 0x000fce00078e001a */
[----:B------:R-:W-:Y:S05]  /*00c0*/  CALL.REL.NOINC `($_Z12eliminar_tntPiS_S_$__internal_accurate_pow) ;  /* 0x0000000800007944 */ /* 0x000fea0003c00000 */
[----:B------:R-:W-:Y:S05]  /*00d0*/  BSYNC.RECONVERGENT B0 ;  /* 0x0000000000007941 */ /* 0x000fea0003800200 */
.L_x_1:
[----:B------:R-:W0:Y:S02]  /*00e0*/  LDC.64 R12, c[0x0][0x388] ;  /* 0x0000e200ff0c7b82 */ /* 0x000e240000000a00 */
[----:B0-----:R-:W2:Y:S01]  /*00f0*/  LDG.E R10, desc[UR6][R12.64+0x4] ;  /* 0x000004060c0a7981 */ /* 0x001ea2000c1e1900 */
[C---:B------:R-:W-:Y:S01]  /*0100*/  DADD R6, R4.reuse, 2 ;  /* 0x4000000004067429 */ /* 0x040fe20000000000 */
[----:B------:R-:W-:Y:S01]  /*0110*/  BSSY.RECONVERGENT B0, `(.L_x_2) ;  /* 0x0000017000007945 */ /* 0x000fe20003800200 */
[----:B------:R-:W-:Y:S01]  /*0120*/  DSETP.NEU.AND P1, PT, R4, RZ, PT ;  /* 0x000000ff0400722a */ /* 0x000fe20003f2d000 */
[----:B------:R-:W0:Y:S01]  /*0130*/  S2R R3, SR_TID.Y ;  /* 0x0000000000037919 */ /* 0x000e220000002200 */
[----:B------:R-:W-:-:S06]  /*0140*/  MOV R0, 0x280 ;  /* 0x0000028000007802 */ /* 0x000fcc0000000f00 */
[----:B------:R-:W-:Y:S01]  /*0150*/  LOP3.LUT R6, R7, 0x7ff00000, RZ, 0xc0, !PT ;  /* 0x7ff0000007067812 */ /* 0x000fe200078ec0ff */
[----:B------:R-:W-:-:S03]  /*0160*/  IMAD.MOV.U32 R7, RZ, RZ, R15 ;  /* 0x000000ffff077224 */ /* 0x000fc600078e000f */
[----:B------:R-:W-:Y:S01]  /*0170*/  ISETP.NE.AND P0, PT, R6, 0x7ff00000, PT ;  /* 0x7ff000000600780c */ /* 0x000fe20003f05270 */
[----:B------:R-:W-:Y:S01]  /*0180*/  IMAD.MOV.U32 R6, RZ, RZ, R14 ;  /* 0x000000ffff067224 */ /* 0x000fe200078e000e */
[----:B------:R-:W-:Y:S01]  /*0190*/  @!P1 CS2R R6, SRZ ;  /* 0x0000000000069805 */ /* 0x000fe2000001ff00 */
[----:B------:R-:W-:-:S10]  /*01a0*/  DSETP.NEU.AND P1, PT, R4, 1, PT ;  /* 0x3ff000000400742a */ /* 0x000fd40003f2d000 */
[----:B------:R-:W-:Y:S01]  /*01b0*/  DSETP.NEU.OR P0, PT, |R4|, +INF , P0 ;  /* 0x7ff000000400742a */ /* 0x000fe2000070d600 */
[----:B0-----:R-:W-:-:S13]  /*01c0*/  I2F.F64.U32 R8, R3 ;  /* 0x0000000300087312 */ /* 0x001fda0000201800 */
[----:B------:R-:W-:Y:S01]  /*01d0*/  @!P0 IMAD.MOV.U32 R6, RZ, RZ, 0x0 ;  /* 0x00000000ff068424 */ /* 0x000fe200078e00ff */
[----:B------:R-:W-:-:S04]  /*01e0*/  @!P0 MOV R7, 0x7ff00000 ;  /* 0x7ff0000000078802 */ /* 0x000fc80000000f00 */
[----:B------:R-:W-:Y:S02]  /*01f0*/  FSEL R6, R6, RZ, P1 ;  /* 0x000000ff06067208 */ /* 0x000fe40000800000 */
[----:B------:R-:W-:-:S04]  /*0200*/  FSEL R7, R7, 1.875, P1 ;  /* 0x3ff0000007077808 */ /* 0x000fc80000800000 */
[----:B------:R-:W-:Y:S08]  /*0210*/  F2F.F32.F64 R26, R6 ;  /* 0x00000006001a7310 */ /* 0x000ff00000301000 */
[----:B--2---:R-:W0:Y:S02]  /*0220*/  I2F.F64 R10, R10 ;  /* 0x0000000a000a7312 */ /* 0x004e240000201c00 */
[----:B0-----:R-:W-:-:S08]  /*0230*/  DADD R4, R8, -R10 ;  /* 0x0000000008047229 */ /* 0x001fd0000000080a */
[----:B------:R-:W-:-:S10]  /*0240*/  DADD R8, -RZ, |R4| ;  /* 0x00000000ff087229 */ /* 0x000fd40000000504 */
[----:B------:R-:W-:Y:S02]  /*0250*/  IMAD.MOV.U32 R14, RZ, RZ, R8 ;  /* 0x000000ffff0e7224 */ /* 0x000fe400078e0008 */
[----:B------:R-:W-:-:S07]  /*0260*/  IMAD.MOV.U32 R27, RZ, RZ, R9 ;  /* 0x000000ffff1b7224 */ /* 0x000fce00078e0009 */
[----:B------:R-:W-:Y:S05]  /*0270*/  CALL.REL.NOINC `($_Z12eliminar_tntPiS_S_$__internal_accurate_pow) ;  /* 0x0000000400947944 */ /* 0x000fea0003c00000 */
[----:B------:R-:W-:Y:S05]  /*0280*/  BSYNC.RECONVERGENT B0 ;  /* 0x0000000000007941 */ /* 0x000fea0003800200 */
.L_x_2:
[C---:B------:R-:W-:Y:S01]  /*0290*/  DADD R6, R4.reuse, 2 ;  /* 0x4000000004067429 */ /* 0x040fe20000000000 */
[----:B------:R-:W0:Y:S01]  /*02a0*/  F2F.F64.F32 R26, R26 ;  /* 0x0000001a001a7310 */ /* 0x000e220000201800 */
[----:B------:R-:W-:Y:S01]  /*02b0*/  DSETP.NEU.AND P1, PT, R4, RZ, PT ;  /* 0x000000ff0400722a */ /* 0x000fe20003f2d000 */
[----:B------:R-:W-:Y:S01]  /*02c0*/  IMAD.MOV.U32 R10, RZ, RZ, 0x0 ;  /* 0x00000000ff0a7424 */ /* 0x000fe200078e00ff */
[----:B------:R-:W-:Y:S01]  /*02d0*/  BSSY.RECONVERGENT B0, `(.L_x_3) ;  /* 0x000001e000007945 */ /* 0x000fe20003800200 */
[----:B------:R-:W-:-:S05]  /*02e0*/  IMAD.MOV.U32 R11, RZ, RZ, 0x3fd80000 ;  /* 0x3fd80000ff0b7424 */ /* 0x000fca00078e00ff */
[----:B------:R-:W-:Y:S01]  /*02f0*/  LOP3.LUT R6, R7, 0x7ff00000, RZ, 0xc0, !PT ;  /* 0x7ff0000007067812 */ /* 0x000fe200078ec0ff */
[----:B------:R-:W-:-:S03]  /*0300*/  IMAD.MOV.U32 R7, RZ, RZ, R15 ;  /* 0x000000ffff077224 */ /* 0x000fc600078e000f */
[----:B------:R-:W-:Y:S01]  /*0310*/  ISETP.NE.AND P0, PT, R6, 0x7ff00000, PT ;  /* 0x7ff000000600780c */ /* 0x000fe20003f05270 */
[----:B------:R-:W-:Y:S01]  /*0320*/  IMAD.MOV.U32 R6, RZ, RZ, R14 ;  /* 0x000000ffff067224 */ /* 0x000fe200078e000e */
[----:B------:R-:W-:Y:S01]  /*0330*/  @!P1 CS2R R6, SRZ ;  /* 0x0000000000069805 */ /* 0x000fe2000001ff00 */
[----:B------:R-:W-:-:S10]  /*0340*/  DSETP.NEU.AND P1, PT, R4, 1, PT ;  /* 0x3ff000000400742a */ /* 0x000fd40003f2d000 */
[----:B------:R-:W-:-:S14]  /*0350*/  DSETP.NEU.OR P0, PT, |R4|, +INF , P0 ;  /* 0x7ff000000400742a */ /* 0x000fdc000070d600 */
[----:B------:R-:W-:Y:S01]  /*0360*/  @!P0 IMAD.MOV.U32 R7, RZ, RZ, 0x7ff00000 ;  /* 0x7ff00000ff078424 */ /* 0x000fe200078e00ff */
[----:B------:R-:W-:-:S04]  /*0370*/  @!P0 MOV R6, 0x0 ;  /* 0x0000000000068802 */ /* 0x000fc80000000f00 */
[----:B------:R-:W-:Y:S02]  /*0380*/  FSEL R6, R6, RZ, P1 ;  /* 0x000000ff06067208 */ /* 0x000fe40000800000 */
[----:B------:R-:W-:-:S06]  /*0390*/  FSEL R7, R7, 1.875, P1 ;  /* 0x3ff0000007077808 */ /* 0x000fcc0000800000 */
[----:B0-----:R-:W-:-:S06]  /*03a0*/  DADD R6, R26, R6 ;  /* 0x000000001a067229 */ /* 0x001fcc0000000006 */
[----:B------:R-:W0:Y:S04]  /*03b0*/  MUFU.RSQ64H R5, R7 ;  /* 0x0000000700057308 */ /* 0x000e280000001c00 */
[----:B------:R-:W-:-:S05]  /*03c0*/  VIADD R4, R7, 0xfcb00000 ;  /* 0xfcb0000007047836 */ /* 0x000fca0000000000 */
[----:B------:R-:W-:Y:S01]  /*03d0*/  ISETP.GE.U32.AND P0, PT, R4, 0x7ca00000, PT ;  /* 0x7ca000000400780c */ /* 0x000fe20003f06070 */
[----:B0-----:R-:W-:-:S08]  /*03e0*/  DMUL R8, R4, R4 ;  /* 0x0000000404087228 */ /* 0x001fd00000000000 */
[----:B------:R-:W-:-:S08]  /*03f0*/  DFMA R8, R6, -R8, 1 ;  /* 0x3ff000000608742b */ /* 0x000fd00000000808 */
[----:B------:R-:W-:Y:S02]  /*0400*/  DFMA R10, R8, R10, 0.5 ;  /* 0x3fe00000080a742b */ /* 0x000fe4000000000a */
[----:B------:R-:W-:-:S08]  /*0410*/  DMUL R8, R4, R8 ;  /* 0x0000000804087228 */ /* 0x000fd00000000000 */
[----:B------:R-:W-:-:S08]  /*0420*/  DFMA R12, R10, R8, R4 ;  /* 0x000000080a0c722b */ /* 0x000fd00000000004 */
[----:B------:R-:W-:Y:S02]  /*0430*/  DMUL R14, R6, R12 ;  /* 0x0000000c060e7228 */ /* 0x000fe40000000000 */
[----:B------:R-:W-:Y:S01]  /*0440*/  IADD3 R11, PT, PT, R13, -0x100000, RZ ;  /* 0xfff000000d0b7810 */ /* 0x000fe20007ffe0ff */
[----:B------:R-:W-:-:S05]  /*0450*/  IMAD.MOV.U32 R10, RZ, RZ, R12 ;  /* 0x000000ffff0a7224 */ /* 0x000fca00078e000c */
[----:B------:R-:W-:-:S08]  /*0460*/  DFMA R16, R14, -R14, R6 ;  /* 0x8000000e0e10722b */ /* 0x000fd00000000006 */
[----:B------:R-:W-:Y:S01]  /*0470*/  DFMA R8, R16, R10, R14 ;  /* 0x0000000a1008722b */ /* 0x000fe2000000000e */
[----:B------:R-:W-:Y:S10]  /*0480*/  @!P0 BRA `(.L_x_4) ;  /* 0x0000000000088947 */ /* 0x000ff40003800000 */
[----:B------:R-:W-:-:S07]  /*0490*/  MOV R0, 0x4b0 ;  /* 0x000004b000007802 */ /* 0x000fce0000000f00 */
[----:B------:R-:W-:Y:S05]  /*04a0*/  CALL.REL.NOINC `($__internal_0_$__cuda_sm20_dsqrt_rn_f64_mediumpath_v1) ;  /* 0x0000000000547944 */ /* 0x000fea0003c00000 */
.L_x_4:
[----:B------:R-:W-:Y:S05]  /*04b0*/  BSYNC.RECONVERGENT B0 ;  /* 0x0000000000007941 */ /* 0x000fea0003800200 */
.L_x_3:
[----:B------:R-:W0:Y:S02]  /*04c0*/  F2I.F64.TRUNC R8, R8 ;  /* 0x0000000800087311 */ /* 0x000e24000030d100 */
[----:B0-----:R-:W-:-:S13]  /*04d0*/  ISETP.GT.AND P0, PT, R8, 0x4, PT ;  /* 0x000000040800780c */ /* 0x001fda0003f04270 */
[----:B------:R-:W-:Y:S05]  /*04e0*/  @P0 EXIT ;  /* 0x000000000000094d */ /* 0x000fea0003800000 */
[----:B------:R-:W0:Y:S01]  /*04f0*/  S2R R0, SR_LANEID ;  /* 0x0000000000007919 */ /* 0x000e220000000000 */
[----:B------:R-:W1:Y:S01]  /*0500*/  LDCU.64 UR4, c[0x0][0x390] ;  /* 0x00007200ff0477ac */ /* 0x000e620008000a00 */
[----:B------:R-:W2:Y:S01]  /*0510*/  LDC.64 R4, c[0x0][0x380] ;  /* 0x0000e000ff047b82 */ /* 0x000ea20000000a00 */
[----:B------:R-:W3:Y:S01]  /*0520*/  LDCU UR8, c[0x0][0x360] ;  /* 0x00006c00ff0877ac */ /* 0x000ee20008000800 */
[----:B------:R-:W-:Y:S02]  /*0530*/  VOTEU.ANY UR9, UPT, PT ;  /* 0x0000000000097886 */ /* 0x000fe400038e0100 */
[----:B------:R-:W-:Y:S02]  /*0540*/  UFLO.U32 UR10, UR9 ;  /* 0x00000009000a72bd */ /* 0x000fe400080e0000 */
[----:B------:R-:W4:Y:S01]  /*0550*/  POPC R7, UR9 ;  /* 0x0000000900077d09 */ /* 0x000f220008000000 */
[----:B-1----:R-:W-:-:S04]  /*0560*/  UIADD3 UR4, UP0, UPT, UR4, 0x4, URZ ;  /* 0x0000000404047890 */ /* 0x002fc8000ff1e0ff */
[----:B------:R-:W-:Y:S01]  /*0570*/  UIADD3.X UR5, UPT, UPT, URZ, UR5, URZ, UP0, !UPT ;  /* 0x00000005ff057290 */ /* 0x000fe200087fe4ff */
[----:B---3--:R-:W-:-:S04]  /*0580*/  IMAD R3, R3, UR8, R2 ;  /* 0x0000000803037c24 */ /* 0x008fc8000f8e0202 */
[----:B--2---:R-:W-:Y:S01]  /*0590*/  IMAD.WIDE.U32 R2, R3, 0x4, R4 ;  /* 0x0000000403027825 */ /* 0x004fe200078e0004 */
[----:B0-----:R-:W-:-:S03]  /*05a0*/  ISETP.EQ.U32.AND P0, PT, R0, UR10, PT ;  /* 0x0000000a00007c0c */ /* 0x001fc6000bf02070 */
[----:B------:R-:W-:Y:S01]  /*05b0*/  IMAD.U32 R4, RZ, RZ, UR4 ;  /* 0x00000004ff047e24 */ /* 0x000fe2000f8e00ff */
[----:B------:R-:W-:Y:S01]  /*05c0*/  STG.E desc[UR6][R2.64], RZ ;  /* 0x000000ff02007986 */ /* 0x000fe2000c101906 */
[----:B------:R-:W-:-:S08]  /*05d0*/  IMAD.U32 R5, RZ, RZ, UR5 ;  /* 0x00000005ff057e24 */ /* 0x000fd0000f8e00ff */
[----:B----4-:R-:W-:Y:S01]  /*05e0*/  @P0 REDG.E.ADD.STRONG.GPU desc[UR6][R4.64], R7 ;  /* 0x000000070400098e */ /* 0x010fe2000c12e106 */
[----:B------:R-:W-:Y:S05]  /*05f0*/  EXIT ;  /* 0x000000000000794d */ /* 0x000fea0003800000 */
        .weak           $__internal_0_$__cuda_sm20_dsqrt_rn_f64_mediumpath_v1
        .type           $__internal_0_$__cuda_sm20_dsqrt_rn_f64_mediumpath_v1,@function
        .size           $__internal_0_$__cuda_sm20_dsqrt_rn_f64_mediumpath_v1,($_Z12eliminar_tntPiS_S_$__internal_accurate_pow - $__internal_0_$__cuda_sm20_dsqrt_rn_f64_mediumpath_v1)
$__internal_0_$__cuda_sm20_dsqrt_rn_f64_mediumpath_v1:
[----:B------:R-:W-:Y:S01]  /*0600*/  ISETP.GE.U32.AND P0, PT, R4, -0x3400000, PT ;  /* 0xfcc000000400780c */ /* 0x000fe20003f06070 */
[----:B------:R-:W-:Y:S01]  /*0610*/  BSSY.RECONVERGENT B1, `(.L_x_5) ;  /* 0x0000026000017945 */ /* 0x000fe20003800200 */
[----:B------:R-:W-:Y:S01]  /*0620*/  IMAD.MOV.U32 R10, RZ, RZ, R12 ;  /* 0x000000ffff0a7224 */ /* 0x000fe200078e000c */
[----:B------:R-:W-:Y:S01]  /*0630*/  MOV R4, R16 ;  /* 0x0000001000047202 */ /* 0x000fe20000000f00 */
[----:B------:R-:W-:-:S09]  /*0640*/  IMAD.MOV.U32 R5, RZ, RZ, R17 ;  /* 0x000000ffff057224 */ /* 0x000fd200078e0011 */
[----:B------:R-:W-:Y:S05]  /*0650*/  @!P0 BRA `(.L_x_6) ;  /* 0x0000000000208947 */ /* 0x000fea0003800000 */
[----:B------:R-:W-:-:S10]  /*0660*/  DFMA.RM R4, R4, R10, R14 ;  /* 0x0000000a0404722b */ /* 0x000fd4000000400e */
[----:B------:R-:W-:-:S05]  /*0670*/  IADD3 R8, P0, PT, R4, 0x1, RZ ;  /* 0x0000000104087810 */ /* 0x000fca0007f1e0ff */
[----:B------:R-:W-:-:S06]  /*0680*/  IMAD.X R9, RZ, RZ, R5, P0 ;  /* 0x000000ffff097224 */ /* 0x000fcc00000e0605 */
[----:B------:R-:W-:-:S08]  /*0690*/  DFMA.RP R6, -R4, R8, R6 ;  /* 0x000000080406722b */ /* 0x000fd00000008106 */
[----:B------:R-:W-:-:S06]  /*06a0*/  DSETP.GT.AND P0, PT, R6, RZ, PT ;  /* 0x000000ff0600722a */ /* 0x000fcc0003f04000 */
[----:B------:R-:W-:Y:S02]  /*06b0*/  FSEL R4, R8, R4, P0 ;  /* 0x0000000408047208 */ /* 0x000fe40000000000 */
[----:B------:R-:W-:Y:S01]  /*06c0*/  FSEL R5, R9, R5, P0 ;  /* 0x0000000509057208 */ /* 0x000fe20000000000 */
[----:B------:R-:W-:Y:S06]  /*06d0*/  BRA `(.L_x_7) ;  /* 0x0000000000647947 */ /* 0x000fec0003800000 */
.L_x_6:
[----:B------:R-:W-:-:S14]  /*06e0*/  DSETP.NE.AND P0, PT, R6, RZ, PT ;  /* 0x000000ff0600722a */ /* 0x000fdc0003f05000 */
[----:B------:R-:W-:Y:S05]  /*06f0*/  @!P0 BRA `(.L_x_8) ;  /* 0x0000000000588947 */ /* 0x000fea0003800000 */
[----:B------:R-:W-:-:S13]  /*0700*/  ISETP.GE.AND P0, PT, R7, RZ, PT ;  /* 0x000000ff0700720c */ /* 0x000fda0003f06270 */
[----:B------:R-:W-:Y:S02]  /*0710*/  @!P0 IMAD.MOV.U32 R4, RZ, RZ, 0x0 ;  /* 0x00000000ff048424 */ /* 0x000fe400078e00ff */
[----:B------:R-:W-:Y:S01]  /*0720*/  @!P0 IMAD.MOV.U32 R5, RZ, RZ, -0x80000 ;  /* 0xfff80000ff058424 */ /* 0x000fe200078e00ff */
[----:B------:R-:W-:Y:S06]  /*0730*/  @!P0 BRA `(.L_x_7) ;  /* 0x00000000004c8947 */ /* 0x000fec0003800000 */
[----:B------:R-:W-:-:S13]  /*0740*/  ISETP.GT.AND P0, PT, R7, 0x7fefffff, PT ;  /* 0x7fefffff0700780c */ /* 0x000fda0003f04270 */
[----:B------:R-:W-:Y:S05]  /*0750*/  @P0 BRA `(.L_x_8) ;  /* 0x0000000000400947 */ /* 0x000fea0003800000 */
[----:B------:R-:W-:Y:S01]  /*0760*/  DMUL R4, R6, 8.11296384146066816958e+31 ;  /* 0x4690000006047828 */ /* 0x000fe20000000000 */
[----:B------:R-:W-:Y:S01]  /*0770*/  IMAD.MOV.U32 R10, RZ, RZ, 0x0 ;  /* 0x00000000ff0a7424 */ /* 0x000fe200078e00ff */
[----:B------:R-:W-:Y:S01]  /*0780*/  MOV R6, RZ ;  /* 0x000000ff00067202 */ /* 0x000fe20000000f00 */
[----:B------:R-:W-:-:S03]  /*0790*/  IMAD.MOV.U32 R11, RZ, RZ, 0x3fd80000 ;  /* 0x3fd80000ff0b7424 */ /* 0x000fc600078e00ff */
[----:B------:R-:W0:Y:S02]  /*07a0*/  MUFU.RSQ64H R7, R5 ;  /* 0x0000000500077308 */ /* 0x000e240000001c00 */
[----:B0-----:R-:W-:-:S08]  /*07b0*/  DMUL R8, R6, R6 ;  /* 0x0000000606087228 */ /* 0x001fd00000000000 */
[----:B------:R-:W-:-:S08]  /*07c0*/  DFMA R8, R4, -R8, 1 ;  /* 0x3ff000000408742b */ /* 0x000fd00000000808 */
[----:B------:R-:W-:Y:S02]  /*07d0*/  DFMA R10, R8, R10, 0.5 ;  /* 0x3fe00000080a742b */ /* 0x000fe4000000000a */
[----:B------:R-:W-:-:S08]  /*07e0*/  DMUL R8, R6, R8 ;  /* 0x0000000806087228 */ /* 0x000fd00000000000 */
[----:B------:R-:W-:-:S08]  /*07f0*/  DFMA R8, R10, R8, R6 ;  /* 0x000000080a08722b */ /* 0x000fd00000000006 */
[----:B------:R-:W-:Y:S02]  /*0800*/  DMUL R6, R4, R8 ;  /* 0x0000000804067228 */ /* 0x000fe40000000000 */
[----:B------:R-:W-:-:S06]  /*0810*/  VIADD R9, R9, 0xfff00000 ;  /* 0xfff0000009097836 */ /* 0x000fcc0000000000 */
[----:B------:R-:W-:-:S08]  /*0820*/  DFMA R10, R6, -R6, R4 ;  /* 0x80000006060a722b */ /* 0x000fd00000000004 */
[----:B------:R-:W-:-:S10]  /*0830*/  DFMA R4, R8, R10, R6 ;  /* 0x0000000a0804722b */ /* 0x000fd40000000006 */
[----:B------:R-:W-:Y:S01]  /*0840*/  IADD3 R5, PT, PT, R5, -0x3500000, RZ ;  /* 0xfcb0000005057810 */ /* 0x000fe20007ffe0ff */
[----:B------:R-:W-:Y:S06]  /*0850*/  BRA `(.L_x_7) ;  /* 0x0000000000047947 */ /* 0x000fec0003800000 */
.L_x_8:
[----:B------:R-:W-:-:S11]  /*0860*/  DADD R4, R6, R6 ;  /* 0x0000000006047229 */ /* 0x000fd60000000006 */
.L_x_7:
[----:B------:R-:W-:Y:S05]  /*0870*/  BSYNC.RECONVERGENT B1 ;  /* 0x0000000000017941 */ /* 0x000fea0003800200 */
.L_x_5:
[----:B------:R-:W-:Y:S02]  /*0880*/  IMAD.MOV.U32 R8, RZ, RZ, R4 ;  /* 0x000000ffff087224 */ /* 0x000fe400078e0004 */
[----:B------:R-:W-:Y:S01]  /*0890*/  IMAD.MOV.U32 R9, RZ, RZ, R5 ;  /* 0x000000ffff097224 */ /* 0x000fe200078e0005 */
[----:B------:R-:W-:Y:S01]  /*08a0*/  MOV R5, 0x0 ;  /* 0x0000000000057802 */ /* 0x000fe20000000f00 */
[----:B------:R-:W-:-:S04]  /*08b0*/  IMAD.MOV.U32 R4, RZ, RZ, R0 ;  /* 0x000000ffff047224 */ /* 0x000fc800078e0000 */
[----:B------:R-:W-:Y:S05]  /*08c0*/  RET.REL.NODEC R4 `(_Z12eliminar_tntPiS_S_) ;  /* 0xfffffff404cc7950 */ /* 0x000fea0003c3ffff */
        .type           $_Z12eliminar_tntPiS_S_$__internal_accurate_pow,@function
        .size           $_Z12eliminar_tntPiS_S_$__internal_accurate_pow,(.L_x_45 - $_Z12eliminar_tntPiS_S_$__internal_accurate_pow)
$_Z12eliminar_tntPiS_S_$__internal_accurate_pow:
[----:B------:R-:W-:Y:S01]  /*08d0*/  ISETP.GT.U32.AND P0, PT, R27, 0xfffff, PT ;  /* 0x000fffff1b00780c */ /* 0x000fe20003f04070 */
[----:B------:R-:W-:Y:S01]  /*08e0*/  IMAD.MOV.U32 R6, RZ, RZ, R14 ;  /* 0x000000ffff067224 */ /* 0x000fe200078e000e */
[----:B------:R-:W-:Y:S01]  /*08f0*/  MOV R20, RZ ;  /* 0x000000ff00147202 */ /* 0x000fe20000000f00 */
[--C-:B------:R-:W-:Y:S01]  /*0900*/  IMAD.MOV.U32 R7, RZ, RZ, R27.reuse ;  /* 0x000000ffff077224 */ /* 0x100fe200078e001b */
[----:B------:R-:W-:Y:S01]  /*0910*/  UMOV UR4, 0x7d2cafe2 ;  /* 0x7d2cafe200047882 */ /* 0x000fe20000000000 */
[--C-:B------:R-:W-:Y:S01]  /*0920*/  IMAD.MOV.U32 R8, RZ, RZ, R27.reuse ;  /* 0x000000ffff087224 */ /* 0x100fe200078e001b */
[----:B------:R-:W-:Y:S01]  /*0930*/  UMOV UR5, 0x3eb0f5ff ;  /* 0x3eb0f5ff00057882 */ /* 0x000fe20000000000 */
[----:B------:R-:W-:Y:S01]  /*0940*/  IMAD.MOV.U32 R12, RZ, RZ, 0x41ad3b5a ;  /* 0x41ad3b5aff0c7424 */ /* 0x000fe200078e00ff */
[----:B------:R-:W-:Y:S01]  /*0950*/  SHF.R.U32.HI R27, RZ, 0x14, R27 ;  /* 0x00000014ff1b7819 */ /* 0x000fe2000001161b */
[----:B------:R-:W-:Y:S01]  /*0960*/  IMAD.MOV.U32 R13, RZ, RZ, 0x3ed0f5d2 ;  /* 0x3ed0f5d2ff0d7424 */ /* 0x000fe200078e00ff */
[----:B------:R-:W-:Y:S01]  /*0970*/  UMOV UR8, 0x3b39803f ;  /* 0x3b39803f00087882 */ /* 0x000fe20000000000 */
[----:B------:R-:W-:-:S02]  /*0980*/  UMOV UR9, 0x3c7abc9e ;  /* 0x3c7abc9e00097882 */ /* 0x000fc40000000000 */
[----:B------:R-:W-:-:S10]  /*0990*/  @!P0 DMUL R6, R6, 1.80143985094819840000e+16 ;  /* 0x4350000006068828 */ /* 0x000fd40000000000 */
[----:B------:R-:W-:Y:S01]  /*09a0*/  @!P0 MOV R8, R7 ;  /* 0x0000000700088202 */ /* 0x000fe20000000f00 */
[----:B------:R-:W-:Y:S01]  /*09b0*/  @!P0 IMAD.MOV.U32 R14, RZ, RZ, R6 ;  /* 0x000000ffff0e8224 */ /* 0x000fe200078e0006 */
[----:B------:R-:W-:Y:S02]  /*09c0*/  @!P0 LEA.HI R27, R7, 0xffffffca, RZ, 0xc ;  /* 0xffffffca071b8811 */ /* 0x000fe400078f60ff */
[----:B------:R-:W-:-:S03]  /*09d0*/  LOP3.LUT R8, R8, 0x800fffff, RZ, 0xc0, !PT ;  /* 0x800fffff08087812 */ /* 0x000fc600078ec0ff */
[----:B------:R-:W-:Y:S01]  /*09e0*/  VIADD R6, R27, 0xfffffc01 ;  /* 0xfffffc011b067836 */ /* 0x000fe20000000000 */
[----:B------:R-:W-:-:S04]  /*09f0*/  LOP3.LUT R15, R8, 0x3ff00000, RZ, 0xfc, !PT ;  /* 0x3ff00000080f7812 */ /* 0x000fc800078efcff */
[----:B------:R-:W-:-:S13]  /*0a00*/  ISETP.GE.U32.AND P1, PT, R15, 0x3ff6a09f, PT ;  /* 0x3ff6a09f0f00780c */ /* 0x000fda0003f26070 */
[----:B------:R-:W-:Y:S02]  /*0a10*/  @P1 VIADD R9, R15, 0xfff00000 ;  /* 0xfff000000f091836 */ /* 0x000fe40000000000 */
[----:B------:R-:W-:Y:S02]  /*0a20*/  @P1 VIADD R6, R27, 0xfffffc02 ;  /* 0xfffffc021b061836 */ /* 0x000fe40000000000 */
[----:B------:R-:W-:-:S06]  /*0a30*/  @P1 IMAD.MOV.U32 R15, RZ, RZ, R9 ;  /* 0x000000ffff0f1224 */ /* 0x000fcc00078e0009 */
[C---:B------:R-:W-:Y:S02]  /*0a40*/  DADD R10, R14.reuse, 1 ;  /* 0x3ff000000e0a7429 */ /* 0x040fe40000000000 */
[----:B------:R-:W-:-:S04]  /*0a50*/  DADD R14, R14, -1 ;  /* 0xbff000000e0e7429 */ /* 0x000fc80000000000 */
[----:B------:R-:W0:Y:S02]  /*0a60*/  MUFU.RCP64H R21, R11 ;  /* 0x0000000b00157308 */ /* 0x000e240000001800 */
[----:B0-----:R-:W-:-:S08]  /*0a70*/  DFMA R8, -R10, R20, 1 ;  /* 0x3ff000000a08742b */ /* 0x001fd00000000114 */
[----:B------:R-:W-:-:S08]  /*0a80*/  DFMA R8, R8, R8, R8 ;  /* 0x000000080808722b */ /* 0x000fd00000000008 */
[----:B------:R-:W-:-:S08]  /*0a90*/  DFMA R20, R20, R8, R20 ;  /* 0x000000081414722b */ /* 0x000fd00000000014 */
[----:B------:R-:W-:-:S08]  /*0aa0*/  DMUL R8, R14, R20 ;  /* 0x000000140e087228 */ /* 0x000fd00000000000 */
[----:B------:R-:W-:-:S08]  /*0ab0*/  DFMA R8, R14, R20, R8 ;  /* 0x000000140e08722b */ /* 0x000fd00000000008 */
[CC--:B------:R-:W-:Y:S02]  /*0ac0*/  DMUL R18, R8.reuse, R8.reuse ;  /* 0x0000000808127228 */ /* 0x0c0fe40000000000 */
[----:B------:R-:W-:-:S06]  /*0ad0*/  DMUL R24, R8, R8 ;  /* 0x0000000808187228 */ /* 0x000fcc0000000000 */
[----:B------:R-:W-:Y:S01]  /*0ae0*/  DFMA R10, R18, UR4, R12 ;  /* 0x00000004120a7c2b */ /* 0x000fe2000800000c */
[----:B------:R-:W-:Y:S01]  /*0af0*/  UMOV UR4, 0x75488a3f ;  /* 0x75488a3f00047882 */ /* 0x000fe20000000000 */
[----:B------:R-:W-:Y:S01]  /*0b00*/  UMOV UR5, 0x3ef3b20a ;  /* 0x3ef3b20a00057882 */ /* 0x000fe20000000000 */
[----:B------:R-:W-:-:S05]  /*0b10*/  DADD R12, R14, -R8 ;  /* 0x000000000e0c7229 */ /* 0x000fca0000000808 */
[----:B------:R-:W-:Y:S01]  /*0b20*/  DFMA R10, R18, R10, UR4 ;  /* 0x00000004120a7e2b */ /* 0x000fe2000800000a */
[----:B------:R-:W-:Y:S01]  /*0b30*/  UMOV UR4, 0xe4faecd5 ;  /* 0xe4faecd500047882 */ /* 0x000fe20000000000 */
[----:B------:R-:W-:Y:S01]  /*0b40*/  UMOV UR5, 0x3f1745cd ;  /* 0x3f1745cd00057882 */ /* 0x000fe20000000000 */
[----:B------:R-:W-:-:S05]  /*0b50*/  DADD R12, R12, R12 ;  /* 0x000000000c0c7229 */ /* 0x000fca000000000c */
[----:B------:R-:W-:Y:S01]  /*0b60*/  DFMA R10, R18, R10, UR4 ;  /* 0x00000004120a7e2b */ /* 0x000fe2000800000a */
[----:B------:R-:W-:Y:S01]  /*0b70*/  UMOV UR4, 0x258a578b ;  /* 0x258a578b00047882 */ /* 0x000fe20000000000 */
[----:B------:R-:W-:Y:S01]  /*0b80*/  UMOV UR5, 0x3f3c71c7 ;  /* 0x3f3c71c700057882 */ /* 0x000fe20000000000 */
[----:B------:R-:W-:-:S05]  /*0b90*/  DFMA R12, R14, -R8, R12 ;  /* 0x800000080e0c722b */ /* 0x000fca000000000c */
[----:B------:R-:W-:Y:S01]  /*0ba0*/  DFMA R10, R18, R10, UR4 ;  /* 0x00000004120a7e2b */ /* 0x000fe2000800000a */
[----:B------:R-:W-:Y:S01]  /*0bb0*/  UMOV UR4, 0x9242b910 ;  /* 0x9242b91000047882 */ /* 0x000fe20000000000 */
[----:B------:R-:W-:Y:S01]  /*0bc0*/  UMOV UR5, 0x3f624924 ;  /* 0x3f62492400057882 */ /* 0x000fe20000000000 */
[----:B------:R-:W-:Y:S02]  /*0bd0*/  DMUL R12, R20, R12 ;  /* 0x0000000c140c7228 */ /* 0x000fe40000000000 */
[----:B------:R-:W-:-:S03]  /*0be0*/  DFMA R20, R8, R8, -R24 ;  /* 0x000000080814722b */ /* 0x000fc60000000818 */
[----:B------:R-:W-:Y:S01]  /*0bf0*/  DFMA R10, R18, R10, UR4 ;  /* 0x00000004120a7e2b */ /* 0x000fe2000800000a */
[----:B------:R-:W-:Y:S01]  /*0c00*/  UMOV UR4, 0x99999dfb ;  /* 0x99999dfb00047882 */ /* 0x000fe20000000000 */
[----:B------:R-:W-:-:S06]  /*0c10*/  UMOV UR5, 0x3f899999 ;  /* 0x3f89999900057882 */ /* 0x000fcc0000000000 */
[----:B------:R-:W-:Y:S01]  /*0c20*/  DFMA R16, R18, R10, UR4 ;  /* 0x0000000412107e2b */ /* 0x000fe2000800000a */
[----:B------:R-:W-:Y:S01]  /*0c30*/  UMOV UR4, 0x55555555 ;  /* 0x5555555500047882 */ /* 0x000fe20000000000 */
[----:B------:R-:W-:-:S06]  /*0c40*/  UMOV UR5, 0x3fb55555 ;  /* 0x3fb5555500057882 */ /* 0x000fcc0000000000 */
[----:B------:R-:W-:-:S08]  /*0c50*/  DFMA R10, R18, R16, UR4 ;  /* 0x00000004120a7e2b */ /* 0x000fd00008000010 */
[----:B------:R-:W-:Y:S01]  /*0c60*/  DADD R14, -R10, UR4 ;  /* 0x000000040a0e7e29 */ /* 0x000fe20008000100 */
[----:B------:R-:W-:Y:S01]  /*0c70*/  UMOV UR4, 0xb9e7b0 ;  /* 0x00b9e7b000047882 */ /* 0x000fe20000000000 */
[----:B------:R-:W-:-:S06]  /*0c80*/  UMOV UR5, 0x3c46a4cb ;  /* 0x3c46a4cb00057882 */ /* 0x000fcc0000000000 */
[----:B------:R-:W-:Y:S02]  /*0c90*/  DFMA R16, R18, R16, R14 ;  /* 0x000000101210722b */ /* 0x000fe4000000000e */
[----:B------:R-:W-:Y:S01]  /*0ca0*/  DMUL R14, R8, R24 ;  /* 0x00000018080e7228 */ /* 0x000fe20000000000 */
[----:B------:R-:W-:Y:S01]  /*0cb0*/  VIADD R19, R13, 0x100000 ;  /* 0x001000000d137836 */ /* 0x000fe20000000000 */
[----:B------:R-:W-:-:S04]  /*0cc0*/  MOV R18, R12 ;  /* 0x0000000c00127202 */ /* 0x000fc80000000f00 */
[----:B------:R-:W-:Y:S01]  /*0cd0*/  DADD R16, R16, -UR4 ;  /* 0x8000000410107e29 */ /* 0x000fe20008000000 */
[----:B------:R-:W-:Y:S01]  /*0ce0*/  UMOV UR4, 0x80000000 ;  /* 0x8000000000047882 */ /* 0x000fe20000000000 */
[C---:B------:R-:W-:Y:S01]  /*0cf0*/  DFMA R22, R8.reuse, R24, -R14 ;  /* 0x000000180816722b */ /* 0x040fe2000000080e */
[----:B------:R-:W-:Y:S01]  /*0d00*/  UMOV UR5, 0x43300000 ;  /* 0x4330000000057882 */ /* 0x000fe20000000000 */
[----:B------:R-:W-:-:S04]  /*0d10*/  DFMA R18, R8, R18, R20 ;  /* 0x000000120812722b */ /* 0x000fc80000000014 */
[----:B------:R-:W-:Y:S02]  /*0d20*/  DADD R20, R10, R16 ;  /* 0x000000000a147229 */ /* 0x000fe40000000010 */
[----:B------:R-:W-:-:S06]  /*0d30*/  DFMA R22, R12, R24, R22 ;  /* 0x000000180c16722b */ /* 0x000fcc0000000016 */
[----:B------:R-:W-:Y:S02]  /*0d40*/  DMUL R24, R20, R14 ;  /* 0x0000000e14187228 */ /* 0x000fe40000000000 */
[----:B------:R-:W-:Y:S02]  /*0d50*/  DFMA R18, R8, R18, R22 ;  /* 0x000000120812722b */ /* 0x000fe40000000016 */
[----:B------:R-:W-:-:S04]  /*0d60*/  DADD R22, R10, -R20 ;  /* 0x000000000a167229 */ /* 0x000fc80000000814 */
[----:B------:R-:W-:-:S04]  /*0d70*/  DFMA R10, R20, R14, -R24 ;  /* 0x0000000e140a722b */ /* 0x000fc80000000818 */
[----:B------:R-:W-:-:S04]  /*0d80*/  DADD R22, R16, R22 ;  /* 0x0000000010167229 */ /* 0x000fc80000000016 */
[----:B------:R-:W-:-:S08]  /*0d90*/  DFMA R10, R20, R18, R10 ;  /* 0x00000012140a722b */ /* 0x000fd0000000000a */
[----:B------:R-:W-:-:S08]  /*0da0*/  DFMA R22, R22, R14, R10 ;  /* 0x0000000e1616722b */ /* 0x000fd0000000000a */
[----:B------:R-:W-:-:S08]  /*0db0*/  DADD R14, R24, R22 ;  /* 0x00000000180e7229 */ /* 0x000fd00000000016 */
[--C-:B------:R-:W-:Y:S02]  /*0dc0*/  DADD R10, R8, R14.reuse ;  /* 0x00000000080a7229 */ /* 0x100fe4000000000e */
[----:B------:R-:W-:-:S06]  /*0dd0*/  DADD R24, R24, -R14 ;  /* 0x0000000018187229 */ /* 0x000fcc000000080e */
[----:B------:R-:W-:Y:S02]  /*0de0*/  DADD R8, R8, -R10 ;  /* 0x0000000008087229 */ /* 0x000fe4000000080a */
[----:B------:R-:W-:-:S06]  /*0df0*/  DADD R24, R22, R24 ;  /* 0x0000000016187229 */ /* 0x000fcc0000000018 */
[----:B------:R-:W-:-:S08]  /*0e00*/  DADD R8, R14, R8 ;  /* 0x000000000e087229 */ /* 0x000fd00000000008 */
[----:B------:R-:W-:-:S08]  /*0e10*/  DADD R8, R24, R8 ;  /* 0x0000000018087229 */ /* 0x000fd00000000008 */
[----:B------:R-:W-:Y:S01]  /*0e20*/  DADD R12, R12, R8 ;  /* 0x000000000c0c7229 */ /* 0x000fe20000000008 */
[----:B------:R-:W-:Y:S01]  /*0e30*/  LOP3.LUT R8, R6, 0x80000000, RZ, 0x3c, !PT ;  /* 0x8000000006087812 */ /* 0x000fe200078e3cff */
[----:B------:R-:W-:-:S06]  /*0e40*/  IMAD.MOV.U32 R9, RZ, RZ, 0x43300000 ;  /* 0x43300000ff097424 */ /* 0x000fcc00078e00ff */
[----:B------:R-:W-:Y:S02]  /*0e50*/  DADD R14, R10, R12 ;  /* 0x000000000a0e7229 */ /* 0x000fe4000000000c */
[----:B------:R-:W-:Y:S01]  /*0e60*/  DADD R8, R8, -UR4 ;  /* 0x8000000408087e29 */ /* 0x000fe20008000000 */
[----:B------:R-:W-:Y:S01]  /*0e70*/  UMOV UR4, 0xfefa39ef ;  /* 0xfefa39ef00047882 */ /* 0x000fe20000000000 */
[----:B------:R-:W-:-:S04]  /*0e80*/  UMOV UR5, 0x3fe62e42 ;  /* 0x3fe62e4200057882 */ /* 0x000fc80000000000 */
[--C-:B------:R-:W-:Y:S02]  /*0e90*/  DADD R10, R10, -R14.reuse ;  /* 0x000000000a0a7229 */ /* 0x100fe4000000080e */
[----:B------:R-:W-:-:S06]  /*0ea0*/  DFMA R6, R8, UR4, R14 ;  /* 0x0000000408067c2b */ /* 0x000fcc000800000e */
[----:B------:R-:W-:Y:S02]  /*0eb0*/  DADD R10, R12, R10 ;  /* 0x000000000c0a7229 */ /* 0x000fe4000000000a */
[----:B------:R-:W-:-:S08]  /*0ec0*/  DFMA R16, R8, -UR4, R6 ;  /* 0x8000000408107c2b */ /* 0x000fd00008000006 */
[----:B------:R-:W-:-:S08]  /*0ed0*/  DADD R16, -R14, R16 ;  /* 0x000000000e107229 */ /* 0x000fd00000000110 */
[----:B------:R-:W-:-:S08]  /*0ee0*/  DADD R10, R10, -R16 ;  /* 0x000000000a0a7229 */ /* 0x000fd00000000810 */
[----:B------:R-:W-:-:S08]  /*0ef0*/  DFMA R10, R8, UR8, R10 ;  /* 0x00000008080a7c2b */ /* 0x000fd0000800000a */
[----:B------:R-:W-:-:S08]  /*0f00*/  DADD R8, R6, R10 ;  /* 0x0000000006087229 */ /* 0x000fd0000000000a */
[----:B------:R-:W-:Y:S02]  /*0f10*/  DADD R12, R6, -R8 ;  /* 0x00000000060c7229 */ /* 0x000fe40000000808 */
[----:B------:R-:W-:-:S06]  /*0f20*/  DMUL R6, R8, 2 ;  /* 0x4000000008067828 */ /* 0x000fcc0000000000 */
[----:B------:R-:W-:Y:S02]  /*0f30*/  DADD R12, R10, R12 ;  /* 0x000000000a0c7229 */ /* 0x000fe4000000000c */
[----:B------:R-:W-:Y:S01]  /*0f40*/  DFMA R8, R8, 2, -R6 ;  /* 0x400000000808782b */ /* 0x000fe20000000806 */
[----:B------:R-:W-:Y:S01]  /*0f50*/  MOV R10, 0x652b82fe ;  /* 0x652b82fe000a7802 */ /* 0x000fe20000000f00 */
[----:B------:R-:W-:-:S06]  /*0f60*/  IMAD.MOV.U32 R11, RZ, RZ, 0x3ff71547 ;  /* 0x3ff71547ff0b7424 */ /* 0x000fcc00078e00ff */
[----:B------:R-:W-:-:S08]  /*0f70*/  DFMA R12, R12, 2, R8 ;  /* 0x400000000c0c782b */ /* 0x000fd00000000008 */
[----:B------:R-:W-:-:S08]  /*0f80*/  DADD R8, R6, R12 ;  /* 0x0000000006087229 */ /* 0x000fd0000000000c */
[----:B------:R-:W-:Y:S02]  /*0f90*/  DFMA R10, R8, R10, 6.75539944105574400000e+15 ;  /* 0x43380000080a742b */ /* 0x000fe4000000000a */
[----:B------:R-:W-:Y:S01]  /*0fa0*/  FSETP.GEU.AND P0, PT, |R9|, 4.1917929649353027344, PT ;  /* 0x4086232b0900780b */ /* 0x000fe20003f0e200 */
[----:B------:R-:W-:-:S05]  /*0fb0*/  DADD R6, R6, -R8 ;  /* 0x0000000006067229 */ /* 0x000fca0000000808 */
[----:B------:R-:W-:-:S03]  /*0fc0*/  DADD R14, R10, -6.75539944105574400000e+15 ;  /* 0xc33800000a0e7429 */ /* 0x000fc60000000000 */
[----:B------:R-:W-:-:S05]  /*0fd0*/  DADD R12, R12, R6 ;  /* 0x000000000c0c7229 */ /* 0x000fca0000000006 */
[----:B------:R-:W-:Y:S01]  /*0fe0*/  DFMA R16, R14, -UR4, R8 ;  /* 0x800000040e107c2b */ /* 0x000fe20008000008 */
[----:B------:R-:W-:Y:S01]  /*0ff0*/  UMOV UR4, 0x3b39803f ;  /* 0x3b39803f00047882 */ /* 0x000fe20000000000 */
[----:B------:R-:W-:-:S06]  /*1000*/  UMOV UR5, 0x3c7abc9e ;  /* 0x3c7abc9e00057882 */ /* 0x000fcc0000000000 */
[----:B------:R-:W-:Y:S01]  /*1010*/  DFMA R14, R14, -UR4, R16 ;  /* 0x800000040e0e7c2b */ /* 0x000fe20008000010 */
[----:B------:R-:W-:Y:S01]  /*1020*/  UMOV UR4, 0x69ce2bdf ;  /* 0x69ce2bdf00047882 */ /* 0x000fe20000000000 */
[----:B------:R-:W-:Y:S01]  /*1030*/  IMAD.MOV.U32 R16, RZ, RZ, -0x35dec16 ;  /* 0xfca213eaff107424 */ /* 0x000fe200078e00ff */
[----:B------:R-:W-:Y:S01]  /*1040*/  UMOV UR5, 0x3e5ade15 ;  /* 0x3e5ade1500057882 */ /* 0x000fe20000000000 */
[----:B------:R-:W-:-:S06]  /*1050*/  IMAD.MOV.U32 R17, RZ, RZ, 0x3e928af3 ;  /* 0x3e928af3ff117424 */ /* 0x000fcc00078e00ff */
[----:B------:R-:W-:Y:S01]  /*1060*/  DFMA R16, R14, UR4, R16 ;  /* 0x000000040e107c2b */ /* 0x000fe20008000010 */
[----:B------:R-:W-:Y:S01]  /*1070*/  UMOV UR4, 0x62401315 ;  /* 0x6240131500047882 */ /* 0x000fe20000000000 */
[----:B------:R-:W-:-:S06]  /*1080*/  UMOV UR5, 0x3ec71dee ;  /* 0x3ec71dee00057882 */ /* 0x000fcc0000000000 */
[----:B------:R-:W-:Y:S01]  /*1090*/  DFMA R16, R14, R16, UR4 ;  /* 0x000000040e107e2b */ /* 0x000fe20008000010 */
        /* <DEDUP_REMOVED lines=20> */
[----:B------:R-:W-:-:S08]  /*11e0*/  DFMA R16, R14, R16, UR4 ;  /* 0x000000040e107e2b */ /* 0x000fd00008000010 */
[----:B------:R-:W-:-:S08]  /*11f0*/  DFMA R16, R14, R16, 1 ;  /* 0x3ff000000e10742b */ /* 0x000fd00000000010 */
[----:B------:R-:W-:-:S10]  /*1200*/  DFMA R14, R14, R16, 1 ;  /* 0x3ff000000e0e742b */ /* 0x000fd40000000010 */
[----:B------:R-:W-:Y:S01]  /*1210*/  LEA R7, R10, R15, 0x14 ;  /* 0x0000000f0a077211 */ /* 0x000fe200078ea0ff */
[----:B------:R-:W-:Y:S01]  /*1220*/  IMAD.MOV.U32 R6, RZ, RZ, R14 ;  /* 0x000000ffff067224 */ /* 0x000fe200078e000e */
[----:B------:R-:W-:Y:S06]  /*1230*/  @!P0 BRA `(.L_x_9) ;  /* 0x0000000000308947 */ /* 0x000fec0003800000 */
[----:B------:R-:W-:Y:S01]  /*1240*/  FSETP.GEU.AND P1, PT, |R9|, 4.2275390625, PT ;  /* 0x408748000900780b */ /* 0x000fe20003f2e200 */
[C---:B------:R-:W-:Y:S02]  /*1250*/  DADD R16, R8.reuse, +INF ;  /* 0x7ff0000008107429 */ /* 0x040fe40000000000 */
[----:B------:R-:W-:-:S08]  /*1260*/  DSETP.GEU.AND P0, PT, R8, RZ, PT ;  /* 0x000000ff0800722a */ /* 0x000fd00003f0e000 */
[----:B------:R-:W-:Y:S02]  /*1270*/  FSEL R7, R17, RZ, P0 ;  /* 0x000000ff11077208 */ /* 0x000fe40000000000 */
[----:B------:R-:W-:-:S04]  /*1280*/  @!P1 LEA.HI R6, R10, R10, RZ, 0x1 ;  /* 0x0000000a0a069211 */ /* 0x000fc800078f08ff */
[----:B------:R-:W-:Y:S02]  /*1290*/  @!P1 SHF.R.S32.HI R9, RZ, 0x1, R6 ;  /* 0x00000001ff099819 */ /* 0x000fe40000011406 */
[----:B------:R-:W-:-:S03]  /*12a0*/  FSEL R6, R16, RZ, P0 ;  /* 0x000000ff10067208 */ /* 0x000fc60000000000 */
[----:B------:R-:W-:Y:S02]  /*12b0*/  @!P1 IMAD.IADD R8, R10, 0x1, -R9 ;  /* 0x000000010a089824 */ /* 0x000fe400078e0a09 */
[----:B------:R-:W-:-:S03]  /*12c0*/  @!P1 IMAD R15, R9, 0x100000, R15 ;  /* 0x00100000090f9824 */ /* 0x000fc600078e020f */
[----:B------:R-:W-:Y:S02]  /*12d0*/  @!P1 LEA R9, R8, 0x3ff00000, 0x14 ;  /* 0x3ff0000008099811 */ /* 0x000fe400078ea0ff */
[----:B------:R-:W-:-:S06]  /*12e0*/  @!P1 MOV R8, RZ ;  /* 0x000000ff00089202 */ /* 0x000fcc0000000f00 */
[----:B------:R-:W-:-:S11]  /*12f0*/  @!P1 DMUL R6, R14, R8 ;  /* 0x000000080e069228 */ /* 0x000fd60000000000 */
.L_x_9:
[----:B------:R-:W-:Y:S02]  /*1300*/  DFMA R12, R12, R6, R6 ;  /* 0x000000060c0c722b */ /* 0x000fe40000000006 */
[----:B------:R-:W-:-:S08]  /*1310*/  DSETP.NEU.AND P0, PT, |R6|, +INF , PT ;  /* 0x7ff000000600742a */ /* 0x000fd00003f0d200 */
[----:B------:R-:W-:Y:S01]  /*1320*/  FSEL R14, R6, R12, !P0 ;  /* 0x0000000c060e7208 */ /* 0x000fe20004000000 */
[----:B------:R-:W-:Y:S01]  /*1330*/  IMAD.MOV.U32 R6, RZ, RZ, R0 ;  /* 0x000000ffff067224 */ /* 0x000fe200078e0000 */
[----:B------:R-:W-:Y:S01]  /*1340*/  FSEL R15, R7, R13, !P0 ;  /* 0x0000000d070f7208 */ /* 0x000fe20004000000 */
[----:B------:R-:W-:-:S04]  /*1350*/  IMAD.MOV.U32 R7, RZ, RZ, 0x0 ;  /* 0x00000000ff077424 */ /* 0x000fc800078e00ff */
[----:B------:R-:W-:Y:S05]  /*1360*/  RET.REL.NODEC R6 `(_Z12eliminar_tntPiS_S_) ;  /* 0xffffffec06247950 */ /* 0x000fea0003c3ffff */
.L_x_10:
        /* <DEDUP_REMOVED lines=9> */
.L_x_45:


//--------------------- .text._Z14eliminar_bombaPiS_S_P17curandStateXORWOW --------------------------
	.section	.text._Z14eliminar_bombaPiS_S_P17curandStateXORWOW,"ax",@progbits
	.align	128
        .global         _Z14eliminar_bombaPiS_S_P17curandStateXORWOW
        .type           _Z14eliminar_bombaPiS_S_P17curandStateXORWOW,@function
        .size           _Z14eliminar_bombaPiS_S_P17curandStateXORWOW,(.L_x_48 - _Z14eliminar_bombaPiS_S_P17curandStateXORWOW)
        .other          _Z14eliminar_bombaPiS_S_P17curandStateXORWOW,@"STO_CUDA_ENTRY STV_DEFAULT"
_Z14eliminar_bombaPiS_S_P17curandStateXORWOW:
.text._Z14eliminar_bombaPiS_S_P17curandStateXORWOW:
[----:B------:R-:W-:Y:S01]  /*0000*/  LDC R1, c[0x0][0x37c] ;  /* 0x0000df00ff017b82 */ /* 0x000fe20000000800 */
[----:B------:R-:W0:Y:S01]  /*0010*/  S2R R10, SR_TID.Y ;  /* 0x00000000000a7919 */ /* 0x000e220000002200 */
[----:B------:R-:W0:Y:S06]  /*0020*/  LDCU UR4, c[0x0][0x360] ;  /* 0x00006c00ff0477ac */ /* 0x000e2c0008000800 */
[----:B------:R-:W1:Y:S01]  /*0030*/  LDC.64 R2, c[0x0][0x390] ;  /* 0x0000e400ff027b82 */ /* 0x000e620000000a00 */
[----:B------:R-:W-:Y:S01]  /*0040*/  BSSY.RECONVERGENT B0, `(.L_x_11) ;  /* 0x0000021000007945 */ /* 0x000fe20003800200 */
[----:B------:R-:W0:Y:S01]  /*0050*/  S2R R11, SR_TID.X ;  /* 0x00000000000b7919 */ /* 0x000e220000002100 */
[----:B------:R-:W2:Y:S01]  /*0060*/  LDCU.64 UR6, c[0x0][0x358] ;  /* 0x00006b00ff0677ac */ /* 0x000ea20008000a00 */
[----:B0-----:R-:W-:-:S05]  /*0070*/  IMAD R0, R10, UR4, R11 ;  /* 0x000000040a007c24 */ /* 0x001fca000f8e020b */
[----:B------:R-:W-:-:S13]  /*0080*/  ISETP.NE.AND P0, PT, R0, RZ, PT ;  /* 0x000000ff0000720c */ /* 0x000fda0003f05270 */
[----:B-12---:R-:W-:Y:S05]  /*0090*/  @P0 BRA `(.L_x_12) ;  /* 0x00000000006c0947 */ /* 0x006fea0003800000 */
[----:B------:R-:W0:Y:S02]  /*00a0*/  LDC.64 R8, c[0x0][0x398] ;  /* 0x0000e600ff087b82 */ /* 0x000e240000000a00 */
[----:B0-----:R-:W-:-:S05]  /*00b0*/  IMAD.WIDE.U32 R8, R11, 0x30, R8 ;  /* 0x000000300b087825 */ /* 0x001fca00078e0008 */
[----:B------:R-:W2:Y:S04]  /*00c0*/  LDG.E.64 R12, desc[UR6][R8.64] ;  /* 0x00000006080c7981 */ /* 0x000ea8000c1e1b00 */
[----:B------:R-:W3:Y:S04]  /*00d0*/  LDG.E.64 R6, desc[UR6][R8.64+0x10] ;  /* 0x0000100608067981 */ /* 0x000ee8000c1e1b00 */
[----:B------:R-:W4:Y:S01]  /*00e0*/  LDG.E.64 R4, desc[UR6][R8.64+0x8] ;  /* 0x0000080608047981 */ /* 0x000f22000c1e1b00 */
[----:B--2---:R-:W-:Y:S02]  /*00f0*/  SHF.R.U32.HI R14, RZ, 0x2, R13 ;  /* 0x00000002ff0e7819 */ /* 0x004fe4000001160d */
[----:B------:R-:W-:-:S02]  /*0100*/  IADD3 R12, PT, PT, R12, 0x587c5, RZ ;  /* 0x000587c50c0c7810 */ /* 0x000fc40007ffe0ff */
[----:B------:R-:W-:Y:S01]  /*0110*/  LOP3.LUT R14, R14, R13, RZ, 0x3c, !PT ;  /* 0x0000000d0e0e7212 */ /* 0x000fe200078e3cff */
[----:B---3--:R-:W-:Y:S02]  /*0120*/  IMAD.SHL.U32 R16, R7, 0x10, RZ ;  /* 0x0000001007107824 */ /* 0x008fe400078e00ff */
[----:B------:R-:W-:Y:S01]  /*0130*/  IMAD.MOV.U32 R21, RZ, RZ, R6 ;  /* 0x000000ffff157224 */ /* 0x000fe200078e0006 */
[----:B----4-:R-:W-:Y:S01]  /*0140*/  MOV R20, R5 ;  /* 0x0000000500147202 */ /* 0x010fe20000000f00 */
[----:B------:R-:W-:-:S04]  /*0150*/  IMAD.SHL.U32 R13, R14, 0x2, RZ ;  /* 0x000000020e0d7824 */ /* 0x000fc800078e00ff */
[----:B------:R0:W-:Y:S01]  /*0160*/  STG.E.64 desc[UR6][R8.64+0x8], R20 ;  /* 0x0000081408007986 */ /* 0x0001e2000c101b06 */
[----:B------:R-:W-:Y:S02]  /*0170*/  LOP3.LUT R13, R7, R16, R13, 0x96, !PT ;  /* 0x00000010070d7212 */ /* 0x000fe400078e960d */
[----:B------:R-:W1:Y:S02]  /*0180*/  LDC.64 R16, c[0x0][0x390] ;  /* 0x0000e400ff107b82 */ /* 0x000e640000000a00 */
[----:B------:R-:W-:Y:S01]  /*0190*/  LOP3.LUT R15, R13, R14, RZ, 0x3c, !PT ;  /* 0x0000000e0d0f7212 */ /* 0x000fe200078e3cff */
[----:B------:R-:W-:-:S04]  /*01a0*/  IMAD.MOV.U32 R14, RZ, RZ, 0x2f800000 ;  /* 0x2f800000ff0e7424 */ /* 0x000fc800078e00ff */
[----:B------:R-:W-:-:S05]  /*01b0*/  IMAD.IADD R13, R15, 0x1, R12 ;  /* 0x000000010f0d7824 */ /* 0x000fca00078e020c */
[----:B------:R-:W-:-:S05]  /*01c0*/  I2FP.F32.U32 R13, R13 ;  /* 0x0000000d000d7245 */ /* 0x000fca0000201000 */
[----:B------:R-:W-:Y:S01]  /*01d0*/  FFMA R13, R13, R14, 1.1641532182693481445e-10 ;  /* 0x2f0000000d0d7423 */ /* 0x000fe2000000000e */
[----:B------:R-:W-:-:S03]  /*01e0*/  IMAD.MOV.U32 R14, RZ, RZ, R7 ;  /* 0x000000ffff0e7224 */ /* 0x000fc600078e0007 */
[----:B------:R-:W-:Y:S01]  /*01f0*/  FADD R18, R13, R13 ;  /* 0x0000000d0d127221 */ /* 0x000fe20000000000 */
[----:B------:R-:W-:Y:S01]  /*0200*/  MOV R13, R4 ;  /* 0x00000004000d7202 */ /* 0x000fe20000000f00 */
[----:B------:R0:W-:Y:S02]  /*0210*/  STG.E.64 desc[UR6][R8.64+0x10], R14 ;  /* 0x0000100e08007986 */ /* 0x0001e4000c101b06 */
[----:B------:R-:W1:Y:S02]  /*0220*/  F2I.TRUNC.NTZ R19, R18 ;  /* 0x0000001200137305 */ /* 0x000e64000020f100 */
[----:B------:R0:W-:Y:S04]  /*0230*/  STG.E.64 desc[UR6][R8.64], R12 ;  /* 0x0000000c08007986 */ /* 0x0001e8000c101b06 */
[----:B-1----:R0:W-:Y:S02]  /*0240*/  STG.E desc[UR6][R16.64], R19 ;  /* 0x0000001310007986 */ /* 0x0021e4000c101906 */
.L_x_12:
[----:B------:R-:W-:Y:S05]  /*0250*/  BSYNC.RECONVERGENT B0 ;  /* 0x0000000000007941 */ /* 0x000fea0003800200 */
.L_x_11:
[----:B------:R-:W-:Y:S06]  /*0260*/  BAR.SYNC.DEFER_BLOCKING 0x0 ;  /* 0x0000000000007b1d */ /* 0x000fec0000010000 */
[----:B------:R-:W2:Y:S02]  /*0270*/  LDG.E R2, desc[UR6][R2.64] ;  /* 0x0000000602027981 */ /* 0x000ea4000c1e1900 */
[----:B--2---:R-:W-:-:S13]  /*0280*/  ISETP.NE.AND P0, PT, R2, RZ, PT ;  /* 0x000000ff0200720c */ /* 0x004fda0003f05270 */
[----:B------:R-:W-:Y:S05]  /*0290*/  @P0 BRA `(.L_x_13) ;  /* 0x00000000004c0947 */ /* 0x000fea0003800000 */
[----:B------:R-:W1:Y:S02]  /*02a0*/  LDC.64 R2, c[0x0][0x388] ;  /* 0x0000e200ff027b82 */ /* 0x000e640000000a00 */
[----:B-1----:R-:W2:Y:S02]  /*02b0*/  LDG.E R3, desc[UR6][R2.64+0x4] ;  /* 0x0000040602037981 */ /* 0x002ea4000c1e1900 */
[----:B--2---:R-:W-:-:S13]  /*02c0*/  ISETP.NE.AND P0, PT, R10, R3, PT ;  /* 0x000000030a00720c */ /* 0x004fda0003f05270 */
[----:B------:R-:W-:Y:S05]  /*02d0*/  @P0 EXIT ;  /* 0x000000000000094d */ /* 0x000fea0003800000 */
[----:B------:R-:W1:Y:S01]  /*02e0*/  S2R R4, SR_LANEID ;  /* 0x0000000000047919 */ /* 0x000e620000000000 */
[----:B------:R-:W2:Y:S01]  /*02f0*/  LDCU.64 UR4, c[0x0][0x390] ;  /* 0x00007200ff0477ac */ /* 0x000ea20008000a00 */
[----:B------:R-:W3:Y:S01]  /*0300*/  LDC.64 R2, c[0x0][0x380] ;  /* 0x0000e000ff027b82 */ /* 0x000ee20000000a00 */
[----:B------:R-:W-:Y:S02]  /*0310*/  VOTEU.ANY UR8, UPT, PT ;  /* 0x0000000000087886 */ /* 0x000fe400038e0100 */
[----:B------:R-:W-:Y:S02]  /*0320*/  UFLO.U32 UR9, UR8 ;  /* 0x00000008000972bd */ /* 0x000fe400080e0000 */
[----:B------:R-:W4:Y:S01]  /*0330*/  POPC R7, UR8 ;  /* 0x0000000800077d09 */ /* 0x000f220008000000 */
[----:B--2---:R-:W-:-:S04]  /*0340*/  UIADD3 UR4, UP0, UPT, UR4, 0x4, URZ ;  /* 0x0000000404047890 */ /* 0x004fc8000ff1e0ff */
[----:B------:R-:W-:Y:S01]  /*0350*/  UIADD3.X UR5, UPT, UPT, URZ, UR5, URZ, UP0, !UPT ;  /* 0x00000005ff057290 */ /* 0x000fe200087fe4ff */
[----:B---3--:R-:W-:-:S05]  /*0360*/  IMAD.WIDE.U32 R2, R0, 0x4, R2 ;  /* 0x0000000400027825 */ /* 0x008fca00078e0002 */
[----:B------:R-:W-:Y:S01]  /*0370*/  IMAD.U32 R5, RZ, RZ, UR5 ;  /* 0x00000005ff057e24 */ /* 0x000fe2000f8e00ff */
[----:B------:R-:W-:Y:S01]  /*0380*/  STG.E desc[UR6][R2.64], RZ ;  /* 0x000000ff02007986 */ /* 0x000fe2000c101906 */
[----:B-1----:R-:W-:Y:S02]  /*0390*/  ISETP.EQ.U32.AND P0, PT, R4, UR9, PT ;  /* 0x0000000904007c0c */ /* 0x002fe4000bf02070 */
[----:B------:R-:W-:-:S11]  /*03a0*/  MOV R4, UR4 ;  /* 0x0000000400047c02 */ /* 0x000fd60008000f00 */
[----:B----4-:R-:W-:Y:S01]  /*03b0*/  @P0 REDG.E.ADD.STRONG.GPU desc[UR6][R4.64], R7 ;  /* 0x000000070400098e */ /* 0x010fe2000c12e106 */
[----:B------:R-:W-:Y:S05]  /*03c0*/  EXIT ;  /* 0x000000000000794d */ /* 0x000fea0003800000 */
.L_x_13:
[----:B------:R-:W1:Y:S02]  /*03d0*/  LDC.64 R2, c[0x0][0x388] ;  /* 0x0000e200ff027b82 */ /* 0x000e640000000a00 */
[----:B-1----:R-:W2:Y:S02]  /*03e0*/  LDG.E R2, desc[UR6][R2.64] ;  /* 0x0000000602027981 */ /* 0x002ea4000c1e1900 */
[----:B--2---:R-:W-:-:S13]  /*03f0*/  ISETP.NE.AND P0, PT, R11, R2, PT ;  /* 0x000000020b00720c */ /* 0x004fda0003f05270 */
[----:B------:R-:W-:Y:S05]  /*0400*/  @P0 EXIT ;  /* 0x000000000000094d */ /* 0x000fea0003800000 */
[----:B------:R-:W1:Y:S01]  /*0410*/  LDCU.64 UR4, c[0x0][0x390] ;  /* 0x00007200ff0477ac */ /* 0x000e620008000a00 */
[----:B------:R-:W2:Y:S01]  /*0420*/  LDC.64 R2, c[0x0][0x380] ;  /* 0x0000e000ff027b82 */ /* 0x000ea20000000a00 */
[----:B------:R-:W-:Y:S01]  /*0430*/  HFMA2 R7, -RZ, RZ, 0, 5.9604644775390625e-08 ;  /* 0x00000001ff077431 */ /* 0x000fe200000001ff */
[----:B-1----:R-:W-:-:S04]  /*0440*/  UIADD3 UR4, UP0, UPT, UR4, 0x4, URZ ;  /* 0x0000000404047890 */ /* 0x002fc8000ff1e0ff */
[----:B------:R-:W-:Y:S02]  /*0450*/  UIADD3.X UR5, UPT, UPT, URZ, UR5, URZ, UP0, !UPT ;  /* 0x00000005ff057290 */ /* 0x000fe400087fe4ff */
[----:B------:R-:W-:Y:S01]  /*0460*/  MOV R4, UR4 ;  /* 0x0000000400047c02 */ /* 0x000fe20008000f00 */
[----:B--2---:R-:W-:-:S04]  /*0470*/  IMAD.WIDE.U32 R2, R0, 0x4, R2 ;  /* 0x0000000400027825 */ /* 0x004fc800078e0002 */
[----:B------:R-:W-:Y:S01]  /*0480*/  IMAD.U32 R5, RZ, RZ, UR5 ;  /* 0x00000005ff057e24 */ /* 0x000fe2000f8e00ff */
[----:B------:R-:W-:Y:S04]  /*0490*/  STG.E desc[UR6][R2.64], RZ ;  /* 0x000000ff02007986 */ /* 0x000fe8000c101906 */
[----:B------:R-:W-:Y:S01]  /*04a0*/  REDG.E.ADD.STRONG.GPU desc[UR6][R4.64], R7 ;  /* 0x000000070400798e */ /* 0x000fe2000c12e106 */
[----:B------:R-:W-:Y:S05]  /*04b0*/  EXIT ;  /* 0x000000000000794d */ /* 0x000fea0003800000 */
.L_x_14:
        /* <DEDUP_REMOVED lines=12> */
.L_x_48:


//--------------------- .text._Z15eliminar_fichasPiS_S_P17curandStateXORWOW --------------------------
	.section	.text._Z15eliminar_fichasPiS_S_P17curandStateXORWOW,"ax",@progbits
	.align	128
        .global         _Z15eliminar_fichasPiS_S_P17curandStateXORWOW
        .type           _Z15eliminar_fichasPiS_S_P17curandStateXORWOW,@function
        .size           _Z15eliminar_fichasPiS_S_P17curandStateXORWOW,(.L_x_49 - _Z15eliminar_fichasPiS_S_P17curandStateXORWOW)
        .other          _Z15eliminar_fichasPiS_S_P17curandStateXORWOW,@"STO_CUDA_ENTRY STV_DEFAULT"
_Z15eliminar_fichasPiS_S_P17curandStateXORWOW:
.text._Z15eliminar_fichasPiS_S_P17curandStateXORWOW:
[----:B------:R-:W-:Y:S08]  /*0000*/  LDC R1, c[0x0][0x37c] ;  /* 0x0000df00ff017b82 */ /* 0x000ff00000000800 */
[----:B------:R-:W0:Y:S01]  /*0010*/  LDC.64 R2, c[0x0][0x388] ;  /* 0x0000e200ff027b82 */ /* 0x000e220000000a00 */
[----:B------:R-:W0:Y:S07]  /*0020*/  LDCU.64 UR8, c[0x0][0x358] ;  /* 0x00006b00ff0877ac */ /* 0x000e2e0008000a00 */
[----:B------:R-:W1:Y:S01]  /*0030*/  LDC R15, c[0x0][0x360] ;  /* 0x0000d800ff0f7b82 */ /* 0x000e620000000800 */
[----:B------:R-:W2:Y:S01]  /*0040*/  S2R R5, SR_TID.Y ;  /* 0x0000000000057919 */ /* 0x000ea20000002200 */
[----:B------:R-:W3:Y:S06]  /*0050*/  LDCU.64 UR6, c[0x0][0x390] ;  /* 0x00007200ff0677ac */ /* 0x000eec0008000a00 */
[----:B------:R-:W4:Y:S01]  /*0060*/  LDC.64 R6, c[0x0][0x380] ;  /* 0x0000e000ff067b82 */ /* 0x000f220000000a00 */
[----:B0-----:R-:W1:Y:S04]  /*0070*/  LDG.E R0, desc[UR8][R2.64+0x4] ;  /* 0x0000040802007981 */ /* 0x001e68000c1e1900 */
[----:B------:R0:W1:Y:S03]  /*0080*/  LDG.E R11, desc[UR8][R2.64] ;  /* 0x00000008020b7981 */ /* 0x000066000c1e1900 */
[----:B------:R-:W-:Y:S08]  /*0090*/  S2UR UR10, SR_CTAID.X ;  /* 0x00000000000a79c3 */ /* 0x000ff00000002500 */
[----:B------:R-:W2:Y:S08]  /*00a0*/  S2UR UR11, SR_CTAID.Y ;  /* 0x00000000000b79c3 */ /* 0x000eb00000002600 */
[----:B------:R-:W2:Y:S08]  /*00b0*/  LDC R18, c[0x0][0x364] ;  /* 0x0000d900ff127b82 */ /* 0x000eb00000000800 */
[----:B------:R-:W3:Y:S01]  /*00c0*/  S2UR UR5, SR_CgaCtaId ;  /* 0x00000000000579c3 */ /* 0x000ee20000008800 */
[----:B------:R-:W-:Y:S01]  /*00d0*/  UMOV UR4, 0x400 ;  /* 0x0000040000047882 */ /* 0x000fe20000000000 */
[----:B--2---:R-:W-:Y:S01]  /*00e0*/  IMAD R14, R18, UR11, R5 ;  /* 0x0000000b120e7c24 */ /* 0x004fe2000f8e0205 */
[----:B---3--:R-:W-:-:S03]  /*00f0*/  ULEA UR4, UR5, UR4, 0x18 ;  /* 0x0000000405047291 */ /* 0x008fc6000f8ec0ff */
[----:B------:R-:W-:-:S03]  /*0100*/  UMOV UR5, 0x0 ;  /* 0x0000000000057882 */ /* 0x000fc60000000000 */
[----:B------:R-:W-:Y:S01]  /*0110*/  IMAD.U32 R12, RZ, RZ, UR4 ;  /* 0x00000004ff0c7e24 */ /* 0x000fe2000f8e00ff */
[----:B------:R-:W-:Y:S02]  /*0120*/  UMOV UR4, 0x4 ;  /* 0x0000000400047882 */ /* 0x000fe40000000000 */
[----:B------:R-:W-:-:S04]  /*0130*/  UIMAD.WIDE.U32 UR4, UR6, 0x1, UR4 ;  /* 0x00000001060478a5 */ /* 0x000fc8000f8e0004 */
[----:B------:R-:W-:Y:S01]  /*0140*/  UIADD3 UR6, UPT, UPT, UR5, UR7, URZ ;  /* 0x0000000705067290 */ /* 0x000fe2000fffe0ff */
[----:B------:R2:W-:Y:S01]  /*0150*/  STS [R12], RZ ;  /* 0x000000ff0c007388 */ /* 0x0005e20000000800 */
[----:B0-----:R-:W-:Y:S01]  /*0160*/  IMAD.U32 R3, RZ, RZ, UR5 ;  /* 0x00000005ff037e24 */ /* 0x001fe2000f8e00ff */
[----:B------:R-:W-:Y:S01]  /*0170*/  BSSY.RECONVERGENT B0, `(.L_x_15) ;  /* 0x000001a000007945 */ /* 0x000fe20003800200 */
[----:B------:R-:W-:Y:S02]  /*0180*/  IMAD.U32 R2, RZ, RZ, UR4 ;  /* 0x00000004ff027e24 */ /* 0x000fe4000f8e00ff */
[----:B------:R-:W-:Y:S02]  /*0190*/  IMAD.U32 R3, RZ, RZ, UR6 ;  /* 0x00000006ff037e24 */ /* 0x000fe4000f8e00ff */
[----:B-1----:R-:W-:Y:S02]  /*01a0*/  IMAD R11, R0, R15, R11 ;  /* 0x0000000f000b7224 */ /* 0x002fe400078e020b */
[----:B------:R-:W0:Y:S02]  /*01b0*/  S2R R0, SR_TID.X ;  /* 0x0000000000007919 */ /* 0x000e240000002100 */
[----:B----4-:R-:W-:-:S05]  /*01c0*/  IMAD.WIDE R8, R11, 0x4, R6 ;  /* 0x000000040b087825 */ /* 0x010fca00078e0206 */
[----:B------:R2:W5:Y:S01]  /*01d0*/  LDG.E R10, desc[UR8][R8.64] ;  /* 0x00000008080a7981 */ /* 0x000562000c1e1900 */
[----:B0-----:R-:W-:-:S04]  /*01e0*/  IMAD R13, R15, UR10, R0 ;  /* 0x0000000a0f0d7c24 */ /* 0x001fc8000f8e0200 */
[----:B------:R-:W-:-:S04]  /*01f0*/  IMAD R16, R14, R15, R13 ;  /* 0x0000000f0e107224 */ /* 0x000fc800078e020d */
[C---:B------:R-:W-:Y:S01]  /*0200*/  IMAD.WIDE R4, R16.reuse, 0x4, R6 ;  /* 0x0000000410047825 */ /* 0x040fe200078e0206 */
[----:B------:R-:W-:Y:S01]  /*0210*/  BAR.SYNC.DEFER_BLOCKING 0x0 ;  /* 0x0000000000007b1d */ /* 0x000fe20000010000 */
[----:B------:R-:W-:-:S13]  /*0220*/  ISETP.NE.AND P0, PT, R16, R11, PT ;  /* 0x0000000b1000720c */ /* 0x000fda0003f05270 */
[----:B--2---:R-:W-:Y:S05]  /*0230*/  @P0 BRA `(.L_x_16) ;  /* 0x0000000000200947 */ /* 0x004fea0003800000 */
[----:B------:R-:W0:Y:S01]  /*0240*/  S2R R8, SR_LANEID ;  /* 0x0000000000087919 */ /* 0x000e220000000000 */
[----:B------:R-:W-:Y:S02]  /*0250*/  VOTEU.ANY UR4, UPT, PT ;  /* 0x0000000000047886 */ /* 0x000fe400038e0100 */
[----:B------:R-:W-:Y:S02]  /*0260*/  UFLO.U32 UR5, UR4 ;  /* 0x00000004000572bd */ /* 0x000fe400080e0000 */
[----:B------:R-:W1:Y:S01]  /*0270*/  POPC R9, UR4 ;  /* 0x0000000400097d09 */ /* 0x000e620008000000 */
[----:B------:R2:W-:Y:S03]  /*0280*/  STG.E desc[UR8][R4.64], RZ ;  /* 0x000000ff04007986 */ /* 0x0005e6000c101908 */
[----:B0-----:R-:W-:-:S13]  /*0290*/  ISETP.EQ.U32.AND P0, PT, R8, UR5, PT ;  /* 0x0000000508007c0c */ /* 0x001fda000bf02070 */
[----:B-1----:R2:W-:Y:S01]  /*02a0*/  @P0 REDG.E.ADD.STRONG.GPU desc[UR8][R2.64], R9 ;  /* 0x000000090200098e */ /* 0x0025e2000c12e108 */
[----:B------:R-:W-:Y:S05]  /*02b0*/  BRA `(.L_x_17) ;  /* 0x0000000000147947 */ /* 0x000fea0003800000 */
.L_x_16:
[----:B------:R-:W2:Y:S04]  /*02c0*/  LDG.E R8, desc[UR8][R8.64] ;  /* 0x0000000808087981 */ /* 0x000ea8000c1e1900 */
[----:B------:R-:W2:Y:S02]  /*02d0*/  LDG.E R17, desc[UR8][R4.64] ;  /* 0x0000000804117981 */ /* 0x000ea4000c1e1900 */
[----:B--2---:R-:W-:-:S13]  /*02e0*/  ISETP.NE.AND P0, PT, R17, R8, PT ;  /* 0x000000081100720c */ /* 0x004fda0003f05270 */
[----:B------:R-:W-:Y:S05]  /*02f0*/  @P0 BRA `(.L_x_17) ;  /* 0x0000000000040947 */ /* 0x000fea0003800000 */
[----:B------:R0:W-:Y:S02]  /*0300*/  ATOMS.POPC.INC.32 RZ, [R12+URZ] ;  /* 0x000000000cff7f8c */ /* 0x0001e4000d8000ff */
.L_x_17:
[----:B------:R-:W-:Y:S05]  /*0310*/  BSYNC.RECONVERGENT B0 ;  /* 0x0000000000007941 */ /* 0x000fea0003800200 */
.L_x_15:
[----:B------:R-:W-:Y:S01]  /*0320*/  BAR.SYNC.DEFER_BLOCKING 0x0 ;  /* 0x0000000000007b1d */ /* 0x000fe20000010000 */
[----:B------:R-:W-:Y:S01]  /*0330*/  VIADD R8, R13, 0x1 ;  /* 0x000000010d087836 */ /* 0x000fe20000000000 */
[----:B-----5:R-:W-:Y:S01]  /*0340*/  ISETP.NE.AND P2, PT, R10, RZ, PT ;  /* 0x000000ff0a00720c */ /* 0x020fe20003f45270 */
[----:B------:R-:W-:Y:S02]  /*0350*/  VIADD R17, R14, 0x1 ;  /* 0x000000010e117836 */ /* 0x000fe40000000000 */
[--C-:B------:R-:W-:Y:S01]  /*0360*/  IMAD.IADD R19, R16, 0x1, R15.reuse ;  /* 0x0000000110137824 */ /* 0x100fe200078e020f */
[----:B------:R-:W-:Y:S01]  /*0370*/  ISETP.GE.U32.AND P1, PT, R8, R15, PT ;  /* 0x0000000f0800720c */ /* 0x000fe20003f26070 */
[----:B------:R-:W-:Y:S01]  /*0380*/  IMAD.IADD R15, R16, 0x1, -R15 ;  /* 0x00000001100f7824 */ /* 0x000fe200078e0a0f */
[----:B------:R-:W-:Y:S01]  /*0390*/  ISETP.GE.U32.AND P0, PT, R17, R18, PT ;  /* 0x000000121100720c */ /* 0x000fe20003f06070 */
[----:B------:R-:W-:-:S04]  /*03a0*/  IMAD.WIDE.U32 R18, R19, 0x4, R6 ;  /* 0x0000000413127825 */ /* 0x000fc800078e0006 */
[----:B------:R-:W-:Y:S01]  /*03b0*/  IMAD.WIDE.U32 R6, R15, 0x4, R6 ;  /* 0x000000040f067825 */ /* 0x000fe200078e0006 */
[----:B------:R-:W-:Y:S01]  /*03c0*/  PRMT R15, RZ, 0x7610, R15 ;  /* 0x00007610ff0f7816 */ /* 0x000fe2000000000f */
[----:B--2---:R-:W1:Y:S04]  /*03d0*/  LDS R9, [R12] ;  /* 0x000000000c097984 */ /* 0x004e680000000800 */
[----:B-1----:R1:W-:Y:S02]  /*03e0*/  STS [R12+0x4], R9 ;  /* 0x000004090c007388 */ /* 0x0023e40000000800 */
.L_x_26:
[----:B------:R2:W-:Y:S01]  /*03f0*/  STS [R12], R9 ;  /* 0x000000090c007388 */ /* 0x0005e20000000800 */
[----:B------:R-:W-:Y:S06]  /*0400*/  BAR.SYNC.DEFER_BLOCKING 0x0 ;  /* 0x0000000000007b1d */ /* 0x000fec0000010000 */
[----:B------:R-:W3:Y:S01]  /*0410*/  LDG.E R17, desc[UR8][R4.64] ;  /* 0x0000000804117981 */ /* 0x000ee2000c1e1900 */
[----:B------:R-:W-:Y:S01]  /*0420*/  BSSY.RECONVERGENT B0, `(.L_x_18) ;  /* 0x000002d000007945 */ /* 0x000fe20003800200 */
[----:B---3--:R-:W-:-:S13]  /*0430*/  ISETP.NE.OR P3, PT, R17, R10, !P2 ;  /* 0x0000000a1100720c */ /* 0x008fda0005765670 */
[----:B--2---:R-:W-:Y:S05]  /*0440*/  @P3 BRA `(.L_x_19) ;  /* 0x0000000000a83947 */ /* 0x004fea0003800000 */
[----:B------:R-:W-:Y:S04]  /*0450*/  BSSY.RELIABLE B1, `(.L_x_20) ;  /* 0x000001b000017945 */ /* 0x000fe80003800100 */
[----:B------:R-:W-:Y:S05]  /*0460*/  @P1 BRA `(.L_x_21) ;  /* 0x00000000000c1947 */ /* 0x000fea0003800000 */
[----:B------:R-:W2:Y:S02]  /*0470*/  LDG.E R8, desc[UR8][R4.64+0x4] ;  /* 0x0000040804087981 */ /* 0x000ea4000c1e1900 */
[----:B--2---:R-:W-:-:S13]  /*0480*/  ISETP.NE.AND P3, PT, R8, RZ, PT ;  /* 0x000000ff0800720c */ /* 0x004fda0003f65270 */
[----:B------:R-:W-:Y:S05]  /*0490*/  @!P3 BRA `(.L_x_22) ;  /* 0x000000000058b947 */ /* 0x000fea0003800000 */
.L_x_21:
[----:B------:R-:W-:-:S13]  /*04a0*/  ISETP.GE.AND P3, PT, R13, 0x1, PT ;  /* 0x000000010d00780c */ /* 0x000fda0003f66270 */
[----:B------:R-:W-:Y:S05]  /*04b0*/  @!P3 BRA `(.L_x_23) ;  /* 0x00000000000cb947 */ /* 0x000fea0003800000 */
[----:B------:R-:W2:Y:S02]  /*04c0*/  LDG.E R8, desc[UR8][R4.64+-0x4] ;  /* 0xfffffc0804087981 */ /* 0x000ea4000c1e1900 */
[----:B--2---:R-:W-:-:S13]  /*04d0*/  ISETP.NE.AND P3, PT, R8, RZ, PT ;  /* 0x000000ff0800720c */ /* 0x004fda0003f65270 */
[----:B------:R-:W-:Y:S05]  /*04e0*/  @!P3 BRA `(.L_x_22) ;  /* 0x000000000044b947 */ /* 0x000fea0003800000 */
.L_x_23:
[----:B------:R-:W-:Y:S05]  /*04f0*/  @P0 BRA `(.L_x_24) ;  /* 0x00000000000c0947 */ /* 0x000fea0003800000 */
[----:B------:R-:W2:Y:S02]  /*0500*/  LDG.E R8, desc[UR8][R18.64] ;  /* 0x0000000812087981 */ /* 0x000ea4000c1e1900 */
[----:B--2---:R-:W-:-:S13]  /*0510*/  ISETP.NE.AND P3, PT, R8, RZ, PT ;  /* 0x000000ff0800720c */ /* 0x004fda0003f65270 */
[----:B------:R-:W-:Y:S05]  /*0520*/  @!P3 BRA `(.L_x_22) ;  /* 0x000000000034b947 */ /* 0x000fea0003800000 */
.L_x_24:
[----:B------:R-:W-:-:S13]  /*0530*/  ISETP.NE.AND P3, PT, R14, RZ, PT ;  /* 0x000000ff0e00720c */ /* 0x000fda0003f65270 */
[----:B------:R-:W-:Y:S05]  /*0540*/  @!P3 BRA `(.L_x_25) ;  /* 0x00000000001cb947 */ /* 0x000fea0003800000 */
[----:B------:R-:W2:Y:S01]  /*0550*/  LDG.E R8, desc[UR8][R6.64] ;  /* 0x0000000806087981 */ /* 0x000ea2000c1e1900 */
[----:B------:R-:W-:Y:S02]  /*0560*/  LOP3.LUT P3, RZ, R15, 0xff, RZ, 0xc0, !PT ;  /* 0x000000ff0fff7812 */ /* 0x000fe4000786c0ff */
[----:B------:R-:W-:Y:S02]  /*0570*/  PRMT R15, RZ, 0x7610, R15 ;  /* 0x00007610ff0f7816 */ /* 0x000fe4000000000f */
[----:B--2---:R-:W-:-:S13]  /*0580*/  ISETP.NE.AND P4, PT, R8, RZ, PT ;  /* 0x000000ff0800720c */ /* 0x004fda0003f85270 */
[----:B------:R-:W-:Y:S05]  /*0590*/  @!P3 BREAK.RELIABLE P4, B1 ;  /* 0x000000000001b942 */ /* 0x000fea0002000100 */
[----:B------:R-:W-:Y:S05]  /*05a0*/  @!P3 BRA P4, `(.L_x_19) ;  /* 0x000000000050b947 */ /* 0x000fea0002000000 */
[----:B------:R-:W-:Y:S05]  /*05b0*/  BRA `(.L_x_22) ;  /* 0x0000000000107947 */ /* 0x000fea0003800000 */
.L_x_25:
[----:B------:R-:W-:Y:S02]  /*05c0*/  LOP3.LUT P3, RZ, R15, 0xff, RZ, 0xc0, !PT ;  /* 0x000000ff0fff7812 */ /* 0x000fe4000786c0ff */
[----:B------:R-:W-:-:S11]  /*05d0*/  PRMT R15, RZ, 0x7610, R15 ;  /* 0x00007610ff0f7816 */ /* 0x000fd6000000000f */
[----:B------:R-:W-:Y:S05]  /*05e0*/  @!P3 BREAK.RELIABLE B1 ;  /* 0x000000000001b942 */ /* 0x000fea0003800100 */
[----:B------:R-:W-:Y:S05]  /*05f0*/  @!P3 BRA `(.L_x_19) ;  /* 0x00000000003cb947 */ /* 0x000fea0003800000 */
.L_x_22:
[----:B------:R-:W-:Y:S05]  /*0600*/  BSYNC.RELIABLE B1 ;  /* 0x0000000000017941 */ /* 0x000fea0003800100 */
.L_x_20:
[----:B------:R-:W2:Y:S01]  /*0610*/  S2R R8, SR_LANEID ;  /* 0x0000000000087919 */ /* 0x000ea20000000000 */
[----:B------:R-:W-:Y:S02]  /*0620*/  VOTEU.ANY UR4, UPT, PT ;  /* 0x0000000000047886 */ /* 0x000fe400038e0100 */
[----:B------:R-:W-:Y:S02]  /*0630*/  UFLO.U32 UR5, UR4 ;  /* 0x00000004000572bd */ /* 0x000fe400080e0000 */
[----:B-1----:R-:W1:Y:S01]  /*0640*/  POPC R9, UR4 ;  /* 0x0000000400097d09 */ /* 0x002e620008000000 */
[----:B------:R-:W-:-:S03]  /*0650*/  UMOV UR4, 0x400 ;  /* 0x0000040000047882 */ /* 0x000fc60000000000 */
[----:B--2---:R-:W-:-:S05]  /*0660*/  ISETP.EQ.U32.AND P3, PT, R8, UR5, PT ;  /* 0x0000000508007c0c */ /* 0x004fca000bf62070 */
[----:B------:R-:W2:Y:S01]  /*0670*/  S2UR UR5, SR_CgaCtaId ;  /* 0x00000000000579c3 */ /* 0x000ea20000008800 */
[----:B-1----:R-:W-:-:S07]  /*0680*/  IADD3 R17, PT, PT, -R9, RZ, RZ ;  /* 0x000000ff09117210 */ /* 0x002fce0007ffe1ff */
[----:B------:R3:W-:Y:S01]  /*0690*/  @P3 REDG.E.ADD.STRONG.GPU desc[UR8][R2.64], R9 ;  /* 0x000000090200398e */ /* 0x0007e2000c12e108 */
[----:B------:R-:W-:-:S03]  /*06a0*/  IMAD.MOV.U32 R15, RZ, RZ, 0x1 ;  /* 0x00000001ff0f7424 */ /* 0x000fc600078e00ff */
[----:B------:R3:W-:Y:S01]  /*06b0*/  STG.E desc[UR8][R4.64], RZ ;  /* 0x000000ff04007986 */ /* 0x0007e2000c101908 */
[----:B--2---:R-:W-:-:S06]  /*06c0*/  ULEA UR4, UR5, UR4, 0x18 ;  /* 0x0000000405047291 */ /* 0x004fcc000f8ec0ff */
[----:B0-----:R-:W-:-:S05]  /*06d0*/  IMAD.U32 R12, RZ, RZ, UR4 ;  /* 0x00000004ff0c7e24 */ /* 0x001fca000f8e00ff */
[----:B------:R3:W-:Y:S02]  /*06e0*/  @P3 ATOMS.ADD RZ, [R12+0x4], R17 ;  /* 0x000004110cff338c */ /* 0x0007e40000000000 */
.L_x_19:
[----:B------:R-:W-:Y:S05]  /*06f0*/  BSYNC.RECONVERGENT B0 ;  /* 0x0000000000007941 */ /* 0x000fea0003800200 */
.L_x_18:
[----:B------:R-:W-:Y:S05]  /*0700*/  WARPSYNC.ALL ;  /* 0x0000000000007948 */ /* 0x000fea0003800000 */
[----:B------:R-:W-:Y:S06]  /*0710*/  BAR.SYNC.DEFER_BLOCKING 0x0 ;  /* 0x0000000000007b1d */ /* 0x000fec0000010000 */
[----:B-1-3--:R-:W1:Y:S02]  /*0720*/  LDS.64 R8, [R12] ;  /* 0x000000000c087984 */ /* 0x00ae640000000a00 */
[----:B-1----:R-:W-:-:S13]  /*0730*/  ISETP.NE.AND P3, PT, R8, R9, PT ;  /* 0x000000090800720c */ /* 0x002fda0003f65270 */
[----:B------:R-:W-:Y:S05]  /*0740*/  @P3 BRA `(.L_x_26) ;  /* 0xfffffffc00283947 */ /* 0x000fea000383ffff */
[----:B------:R-:W-:-:S13]  /*0750*/  ISETP.NE.AND P0, PT, R16, R11, PT ;  /* 0x0000000b1000720c */ /* 0x000fda0003f05270 */
[----:B------:R-:W-:Y:S05]  /*0760*/  @P0 EXIT ;  /* 0x000000000000094d */ /* 0x000fea0003800000 */
[----:B------:R-:W1:Y:S02]  /*0770*/  LDC.64 R6, c[0x0][0x390] ;  /* 0x0000e400ff067b82 */ /* 0x000e640000000a00 */
[----:B-1----:R-:W2:Y:S02]  /*0780*/  LDG.E R6, desc[UR8][R6.64+0x4] ;  /* 0x0000040806067981 */ /* 0x002ea4000c1e1900 */
[----:B--2---:R-:W-:-:S13]  /*0790*/  ISETP.NE.AND P0, PT, R6, 0x6, PT ;  /* 0x000000060600780c */ /* 0x004fda0003f05270 */
[----:B------:R-:W-:Y:S05]  /*07a0*/  @!P0 BRA `(.L_x_27) ;  /* 0x0000000000cc8947 */ /* 0x000fea0003800000 */
[----:B------:R-:W-:-:S13]  /*07b0*/  ISETP.NE.AND P0, PT, R6, 0x5, PT ;  /* 0x000000050600780c */ /* 0x000fda0003f05270 */
[----:B------:R-:W-:Y:S05]  /*07c0*/  @P0 BRA `(.L_x_28) ;  /* 0x0000000000280947 */ /* 0x000fea0003800000 */
[----:B------:R-:W1:Y:S01]  /*07d0*/  S2R R0, SR_LANEID ;  /* 0x0000000000007919 */ /* 0x000e620000000000 */
[----:B------:R-:W-:Y:S01]  /*07e0*/  VOTEU.ANY UR4, UPT, PT ;  /* 0x0000000000047886 */ /* 0x000fe200038e0100 */
[----:B------:R-:W-:Y:S01]  /*07f0*/  IMAD.MOV.U32 R7, RZ, RZ, 0x8 ;  /* 0x00000008ff077424 */ /* 0x000fe200078e00ff */
[----:B------:R-:W-:Y:S02]  /*0800*/  UFLO.U32 UR5, UR4 ;  /* 0x00000004000572bd */ /* 0x000fe400080e0000 */
[----:B------:R-:W-:Y:S02]  /*0810*/  UPOPC UR4, UR4 ;  /* 0x00000004000472bf */ /* 0x000fe40008000000 */
[----:B------:R-:W-:Y:S04]  /*0820*/  STG.E desc[UR8][R4.64], R7 ;  /* 0x0000000704007986 */ /* 0x000fe8000c101908 */
[----:B------:R-:W-:Y:S01]  /*0830*/  IMAD R9, RZ, RZ, -UR4 ;  /* 0x80000004ff097e24 */ /* 0x000fe2000f8e02ff */
[----:B-1----:R-:W-:-:S13]  /*0840*/  ISETP.EQ.U32.AND P0, PT, R0, UR5, PT ;  /* 0x0000000500007c0c */ /* 0x002fda000bf02070 */
[----:B------:R-:W-:Y:S01]  /*0850*/  @P0 REDG.E.ADD.STRONG.GPU desc[UR8][R2.64], R9 ;  /* 0x000000090200098e */ /* 0x000fe2000c12e108 */
[----:B------:R-:W-:Y:S05]  /*0860*/  EXIT ;  /* 0x000000000000794d */ /* 0x000fea0003800000 */
.L_x_28:
[----:B------:R-:W-:-:S13]  /*0870*/  ISETP.GE.AND P0, PT, R6, 0x7, PT ;  /* 0x000000070600780c */ /* 0x000fda0003f06270 */
[----:B------:R-:W-:Y:S05]  /*0880*/  @!P0 EXIT ;  /* 0x000000000000894d */ /* 0x000fea0003800000 */
[----:B------:R-:W1:Y:S01]  /*0890*/  LDC.64 R6, c[0x0][0x398] ;  /* 0x0000e600ff067b82 */ /* 0x000e620000000a00 */
[----:B------:R-:W2:Y:S01]  /*08a0*/  LDCU UR4, c[0x3][0x50] ;  /* 0x00c00a00ff0477ac */ /* 0x000ea20008000800 */
[----:B-1----:R-:W-:-:S05]  /*08b0*/  IMAD.WIDE.U32 R6, R0, 0x30, R6 ;  /* 0x0000003000067825 */ /* 0x002fca00078e0006 */
[----:B------:R-:W3:Y:S04]  /*08c0*/  LDG.E.64 R14, desc[UR8][R6.64] ;  /* 0x00000008060e7981 */ /* 0x000ee8000c1e1b00 */
[----:B------:R-:W0:Y:S04]  /*08d0*/  LDG.E.64 R8, desc[UR8][R6.64+0x10] ;  /* 0x0000100806087981 */ /* 0x000e28000c1e1b00 */
[----:B------:R-:W4:Y:S01]  /*08e0*/  LDG.E.64 R10, desc[UR8][R6.64+0x8] ;  /* 0x00000808060a7981 */ /* 0x000f22000c1e1b00 */
[----:B------:R-:W-:Y:S01]  /*08f0*/  IMAD.MOV.U32 R17, RZ, RZ, 0x2f800000 ;  /* 0x2f800000ff117424 */ /* 0x000fe200078e00ff */
[----:B---3--:R-:W-:Y:S01]  /*0900*/  SHF.R.U32.HI R0, RZ, 0x2, R15 ;  /* 0x00000002ff007819 */ /* 0x008fe2000001160f */
[----:B------:R-:W-:-:S03]  /*0910*/  VIADD R14, R14, 0x587c5 ;  /* 0x000587c50e0e7836 */ /* 0x000fc60000000000 */
[----:B------:R-:W-:Y:S01]  /*0920*/  LOP3.LUT R0, R0, R15, RZ, 0x3c, !PT ;  /* 0x0000000f00007212 */ /* 0x000fe200078e3cff */
[C---:B0-----:R-:W-:Y:S01]  /*0930*/  IMAD.SHL.U32 R12, R9.reuse, 0x10, RZ ;  /* 0x00000010090c7824 */ /* 0x041fe200078e00ff */
[----:B--2---:R-:W-:Y:S01]  /*0940*/  I2FP.F32.S32 R15, UR4 ;  /* 0x00000004000f7c45 */ /* 0x004fe20008201400 */
[----:B------:R-:W-:Y:S01]  /*0950*/  VOTEU.ANY UR4, UPT, PT ;  /* 0x0000000000047886 */ /* 0x000fe200038e0100 */
[----:B------:R-:W-:Y:S01]  /*0960*/  SHF.L.U32 R13, R0, 0x1, RZ ;  /* 0x00000001000d7819 */ /* 0x000fe200000006ff */
[----:B------:R-:W-:Y:S01]  /*0970*/  UFLO.U32 UR5, UR4 ;  /* 0x00000004000572bd */ /* 0x000fe200080e0000 */
[----:B----4-:R-:W-:Y:S01]  /*0980*/  IMAD.MOV.U32 R18, RZ, RZ, R11 ;  /* 0x000000ffff127224 */ /* 0x010fe200078e000b */
[----:B------:R-:W-:Y:S01]  /*0990*/  UPOPC UR4, UR4 ;  /* 0x00000004000472bf */ /* 0x000fe20008000000 */
[----:B------:R-:W-:Y:S01]  /*09a0*/  LOP3.LUT R13, R9, R12, R13, 0x96, !PT ;  /* 0x0000000c090d7212 */ /* 0x000fe200078e960d */
[----:B------:R-:W-:Y:S01]  /*09b0*/  IMAD.MOV.U32 R19, RZ, RZ, R8 ;  /* 0x000000ffff137224 */ /* 0x000fe200078e0008 */
[----:B------:R-:W0:Y:S02]  /*09c0*/  S2R R12, SR_LANEID ;  /* 0x00000000000c7919 */ /* 0x000e240000000000 */
[----:B------:R-:W-:-:S02]  /*09d0*/  LOP3.LUT R13, R13, R0, RZ, 0x3c, !PT ;  /* 0x000000000d0d7212 */ /* 0x000fc400078e3cff */
[----:B------:R-:W-:Y:S03]  /*09e0*/  STG.E.64 desc[UR8][R6.64+0x8], R18 ;  /* 0x0000081206007986 */ /* 0x000fe6000c101b08 */
[----:B------:R-:W-:-:S05]  /*09f0*/  IMAD.IADD R0, R13, 0x1, R14 ;  /* 0x000000010d007824 */ /* 0x000fca00078e020e */
[----:B------:R-:W-:-:S05]  /*0a00*/  I2FP.F32.U32 R0, R0 ;  /* 0x0000000000007245 */ /* 0x000fca0000201000 */
[----:B------:R-:W-:-:S04]  /*0a10*/  FFMA R0, R0, R17, 1.1641532182693481445e-10 ;  /* 0x2f00000000007423 */ /* 0x000fc80000000011 */
[----:B------:R-:W-:Y:S01]  /*0a20*/  FFMA R0, R0, R15, 1 ;  /* 0x3f80000000007423 */ /* 0x000fe2000000000f */
[----:B------:R-:W-:-:S03]  /*0a30*/  MOV R15, R10 ;  /* 0x0000000a000f7202 */ /* 0x000fc60000000f00 */
[----:B------:R-:W-:Y:S02]  /*0a40*/  FADD R0, R0, 10 ;  /* 0x4120000000007421 */ /* 0x000fe40000000000 */
[----:B------:R-:W-:Y:S02]  /*0a50*/  STG.E.64 desc[UR8][R6.64], R14 ;  /* 0x0000000e06007986 */ /* 0x000fe4000c101b08 */
[----:B------:R-:W1:Y:S01]  /*0a60*/  F2I.TRUNC.NTZ R17, R0 ;  /* 0x0000000000117305 */ /* 0x000e62000020f100 */
[----:B0-----:R-:W-:Y:S01]  /*0a70*/  ISETP.EQ.U32.AND P0, PT, R12, UR5, PT ;  /* 0x000000050c007c0c */ /* 0x001fe2000bf02070 */
[----:B------:R-:W-:Y:S02]  /*0a80*/  IMAD.MOV.U32 R12, RZ, RZ, R9 ;  /* 0x000000ffff0c7224 */ /* 0x000fe400078e0009 */
[----:B------:R-:W-:-:S03]  /*0a90*/  IMAD R9, RZ, RZ, -UR4 ;  /* 0x80000004ff097e24 */ /* 0x000fc6000f8e02ff */
[----:B------:R-:W-:Y:S04]  /*0aa0*/  STG.E.64 desc[UR8][R6.64+0x10], R12 ;  /* 0x0000100c06007986 */ /* 0x000fe8000c101b08 */
[----:B-1----:R-:W-:Y:S04]  /*0ab0*/  STG.E desc[UR8][R4.64], R17 ;  /* 0x0000001104007986 */ /* 0x002fe8000c101908 */
[----:B------:R-:W-:Y:S01]  /*0ac0*/  @P0 REDG.E.ADD.STRONG.GPU desc[UR8][R2.64], R9 ;  /* 0x000000090200098e */ /* 0x000fe2000c12e108 */
[----:B------:R-:W-:Y:S05]  /*0ad0*/  EXIT ;  /* 0x000000000000794d */ /* 0x000fea0003800000 */
.L_x_27:
        /* <DEDUP_REMOVED lines=10> */
.L_x_29:
        /* <DEDUP_REMOVED lines=16> */
.L_x_49:


//--------------------- .text._Z12bajar_fichasPi  --------------------------
	.section	.text._Z12bajar_fichasPi,"ax",@progbits
	.align	128
        .global         _Z12bajar_fichasPi
        .type           _Z12bajar_fichasPi,@function
        .size           _Z12bajar_fichasPi,(.L_x_50 - _Z12bajar_fichasPi)
        .other          _Z12bajar_fichasPi,@"STO_CUDA_ENTRY STV_DEFAULT"
_Z12bajar_fichasPi:
.text._Z12bajar_fichasPi:
[----:B------:R-:W-:Y:S01]  /*0000*/  LDC R1, c[0x0][0x37c] ;  /* 0x0000df00ff017b82 */ /* 0x000fe20000000800 */
[----:B------:R-:W0:Y:S07]  /*0010*/  S2R R0, SR_TID.X ;  /* 0x0000000000007919 */ /* 0x000e2e0000002100 */
[----:B------:R-:W1:Y:S01]  /*0020*/  LDC.64 R2, c[0x3][0x48] ;  /* 0x00c01200ff027b82 */ /* 0x000e620000000a00 */
[----:B0-----:R-:W-:-:S05]  /*0030*/  LOP3.LUT R0, RZ, R0, RZ, 0x33, !PT ;  /* 0x00000000ff007212 */ /* 0x001fca00078e33ff */
[----:B-1----:R-:W-:-:S05]  /*0040*/  IMAD R0, R3, R2, R0 ;  /* 0x0000000203007224 */ /* 0x002fca00078e0200 */
[----:B------:R-:W-:-:S13]  /*0050*/  ISETP.GE.AND P0, PT, R0, R3, PT ;  /* 0x000000030000720c */ /* 0x000fda0003f06270 */
[----:B------:R-:W-:Y:S05]  /*0060*/  @!P0 EXIT ;  /* 0x000000000000894d */ /* 0x000fea0003800000 */
[----:B------:R-:W0:Y:S01]  /*0070*/  LDC.64 R2, c[0x0][0x380] ;  /* 0x0000e000ff027b82 */ /* 0x000e220000000a00 */
[----:B------:R-:W1:Y:S01]  /*0080*/  LDCU.64 UR4, c[0x0][0x358] ;  /* 0x00006b00ff0477ac */ /* 0x000e620008000a00 */
[----:B------:R-:W2:Y:S02]  /*0090*/  LDCU UR6, c[0x3][0x4c] ;  /* 0x00c00980ff0677ac */ /* 0x000ea40008000800 */
.L_x_32:
[----:B0-----:R-:W-:-:S05]  /*00a0*/  IMAD.WIDE R4, R0, 0x4, R2 ;  /* 0x0000000400047825 */ /* 0x001fca00078e0202 */
[----:B-1----:R-:W3:Y:S01]  /*00b0*/  LDG.E R6, desc[UR4][R4.64] ;  /* 0x0000000404067981 */ /* 0x002ee2000c1e1900 */
[----:B------:R-:W-:Y:S01]  /*00c0*/  BSSY.RECONVERGENT B0, `(.L_x_30) ;  /* 0x0000009000007945 */ /* 0x000fe20003800200 */
[----:B---3--:R-:W-:-:S13]  /*00d0*/  ISETP.NE.AND P0, PT, R6, RZ, PT ;  /* 0x000000ff0600720c */ /* 0x008fda0003f05270 */
[----:B------:R-:W-:Y:S05]  /*00e0*/  @P0 BRA `(.L_x_31) ;  /* 0x0000000000180947 */ /* 0x000fea0003800000 */
[----:B--2---:R-:W-:-:S04]  /*00f0*/  VIADD R7, R0, -UR6 ;  /* 0x8000000600077c36 */ /* 0x004fc80008000000 */
[----:B------:R-:W-:-:S05]  /*0100*/  IMAD.WIDE R6, R7, 0x4, R2 ;  /* 0x0000000407067825 */ /* 0x000fca00078e0202 */
[----:B------:R-:W2:Y:S02]  /*0110*/  LDG.E R9, desc[UR4][R6.64] ;  /* 0x0000000406097981 */ /* 0x000ea4000c1e1900 */
[----:B--2---:R-:W-:-:S13]  /*0120*/  ISETP.NE.AND P0, PT, R9, RZ, PT ;  /* 0x000000ff0900720c */ /* 0x004fda0003f05270 */
[----:B------:R0:W-:Y:S04]  /*0130*/  @P0 STG.E desc[UR4][R4.64], R9 ;  /* 0x0000000904000986 */ /* 0x0001e8000c101904 */
[----:B------:R0:W-:Y:S02]  /*0140*/  @P0 STG.E desc[UR4][R6.64], RZ ;  /* 0x000000ff06000986 */ /* 0x0001e4000c101904 */
.L_x_31:
[----:B--2---:R-:W-:Y:S05]  /*0150*/  BSYNC.RECONVERGENT B0 ;  /* 0x0000000000007941 */ /* 0x004fea0003800200 */
.L_x_30:
[----:B------:R-:W-:-:S05]  /*0160*/  VIADD R0, R0, -UR6 ;  /* 0x8000000600007c36 */ /* 0x000fca0008000000 */
[----:B------:R-:W-:-:S13]  /*0170*/  ISETP.GE.AND P0, PT, R0, UR6, PT ;  /* 0x0000000600007c0c */ /* 0x000fda000bf06270 */
[----:B------:R-:W-:Y:S05]  /*0180*/  @P0 BRA `(.L_x_32) ;  /* 0xfffffffc00c40947 */ /* 0x000fea000383ffff */
[----:B------:R-:W-:Y:S05]  /*0190*/  EXIT ;  /* 0x000000000000794d */ /* 0x000fea0003800000 */
.L_x_33:
        /* <DEDUP_REMOVED lines=14> */
.L_x_50:


//--------------------- .text._Z14generar_fichasPiP17curandStateXORWOWS_ --------------------------
	.section	.text._Z14generar_fichasPiP17curandStateXORWOWS_,"ax",@progbits
	.align	128
        .global         _Z14generar_fichasPiP17curandStateXORWOWS_
        .type           _Z14generar_fichasPiP17curandStateXORWOWS_,@function
        .size           _Z14generar_fichasPiP17curandStateXORWOWS_,(.L_x_51 - _Z14generar_fichasPiP17curandStateXORWOWS_)
        .other          _Z14generar_fichasPiP17curandStateXORWOWS_,@"STO_CUDA_ENTRY STV_DEFAULT"
_Z14generar_fichasPiP17curandStateXORWOWS_:
.text._Z14generar_fichasPiP17curandStateXORWOWS_:
[----:B------:R-:W-:Y:S01]  /*0000*/  LDC R1, c[0x0][0x37c] ;  /* 0x0000df00ff017b82 */ /* 0x000fe20000000800 */
[----:B------:R-:W0:Y:S07]  /*0010*/  S2R R0, SR_TID.X ;  /* 0x0000000000007919 */ /* 0x000e2e0000002100 */
[----:B------:R-:W0:Y:S01]  /*0020*/  S2UR UR4, SR_CTAID.X ;  /* 0x00000000000479c3 */ /* 0x000e220000002500 */
[----:B------:R-:W1:Y:S07]  /*0030*/  LDCU.64 UR8, c[0x0][0x358] ;  /* 0x00006b00ff0877ac */ /* 0x000e6e0008000a00 */
[----:B------:R-:W0:Y:S08]  /*0040*/  LDC R5, c[0x0][0x360] ;  /* 0x0000d800ff057b82 */ /* 0x000e300000000800 */
[----:B------:R-:W2:Y:S01]  /*0050*/  LDC.64 R2, c[0x0][0x380] ;  /* 0x0000e000ff027b82 */ /* 0x000ea20000000a00 */
[----:B0-----:R-:W-:-:S04]  /*0060*/  IMAD R5, R5, UR4, R0 ;  /* 0x0000000405057c24 */ /* 0x001fc8000f8e0200 */
[----:B--2---:R-:W-:-:S05]  /*0070*/  IMAD.WIDE R2, R5, 0x4, R2 ;  /* 0x0000000405027825 */ /* 0x004fca00078e0202 */
[----:B-1----:R-:W2:Y:S02]  /*0080*/  LDG.E R4, desc[UR8][R2.64] ;  /* 0x0000000802047981 */ /* 0x002ea4000c1e1900 */
[----:B--2---:R-:W-:-:S13]  /*0090*/  ISETP.NE.AND P0, PT, R4, RZ, PT ;  /* 0x000000ff0400720c */ /* 0x004fda0003f05270 */
[----:B------:R-:W-:Y:S05]  /*00a0*/  @P0 EXIT ;  /* 0x000000000000094d */ /* 0x000fea0003800000 */
[----:B------:R-:W0:Y:S01]  /*00b0*/  LDC.64 R4, c[0x0][0x388] ;  /* 0x0000e200ff047b82 */ /* 0x000e220000000a00 */
[----:B------:R-:W1:Y:S01]  /*00c0*/  S2R R14, SR_LANEID ;  /* 0x00000000000e7919 */ /* 0x000e620000000000 */
[----:B------:R-:W2:Y:S01]  /*00d0*/  LDCU UR4, c[0x3][0x50] ;  /* 0x00c00a00ff0477ac */ /* 0x000ea20008000800 */
[----:B------:R-:W3:Y:S01]  /*00e0*/  LDCU.64 UR6, c[0x0][0x390] ;  /* 0x00007200ff0677ac */ /* 0x000ee20008000a00 */
[----:B0-----:R-:W-:-:S05]  /*00f0*/  IMAD.WIDE.U32 R4, R0, 0x30, R4 ;  /* 0x0000003000047825 */ /* 0x001fca00078e0004 */
[----:B------:R-:W4:Y:S04]  /*0100*/  LDG.E.64 R10, desc[UR8][R4.64] ;  /* 0x00000008040a7981 */ /* 0x000f28000c1e1b00 */
[----:B------:R-:W5:Y:S04]  /*0110*/  LDG.E.64 R8, desc[UR8][R4.64+0x10] ;  /* 0x0000100804087981 */ /* 0x000f68000c1e1b00 */
[----:B------:R-:W2:Y:S01]  /*0120*/  LDG.E.64 R6, desc[UR8][R4.64+0x8] ;  /* 0x0000080804067981 */ /* 0x000ea2000c1e1b00 */
[----:B------:R-:W-:Y:S01]  /*0130*/  HFMA2 R15, -RZ, RZ, 0.1171875, 0 ;  /* 0x2f800000ff0f7431 */ /* 0x000fe200000001ff */
[----:B---3--:R-:W-:-:S04]  /*0140*/  UIADD3 UR5, UP0, UPT, UR6, 0x4, URZ ;  /* 0x0000000406057890 */ /* 0x008fc8000ff1e0ff */
[----:B------:R-:W-:Y:S01]  /*0150*/  UIADD3.X UR6, UPT, UPT, URZ, UR7, URZ, UP0, !UPT ;  /* 0x00000007ff067290 */ /* 0x000fe200087fe4ff */
[----:B----4-:R-:W-:Y:S02]  /*0160*/  SHF.R.U32.HI R0, RZ, 0x2, R11 ;  /* 0x00000002ff007819 */ /* 0x010fe4000001160b */
[----:B------:R-:W-:Y:S02]  /*0170*/  IADD3 R10, PT, PT, R10, 0x587c5, RZ ;  /* 0x000587c50a0a7810 */ /* 0x000fe40007ffe0ff */
[----:B------:R-:W-:Y:S01]  /*0180*/  LOP3.LUT R0, R0, R11, RZ, 0x3c, !PT ;  /* 0x0000000b00007212 */ /* 0x000fe200078e3cff */
[----:B-----5:R-:W-:Y:S01]  /*0190*/  IMAD.SHL.U32 R12, R9, 0x10, RZ ;  /* 0x00000010090c7824 */ /* 0x020fe200078e00ff */
[----:B------:R-:W-:Y:S01]  /*01a0*/  MOV R17, R8 ;  /* 0x0000000800117202 */ /* 0x000fe20000000f00 */
[----:B--2---:R-:W-:Y:S01]  /*01b0*/  IMAD.MOV.U32 R16, RZ, RZ, R7 ;  /* 0x000000ffff107224 */ /* 0x004fe200078e0007 */
[----:B------:R-:W-:Y:S01]  /*01c0*/  MOV R7, UR6 ;  /* 0x0000000600077c02 */ /* 0x000fe20008000f00 */
[----:B------:R-:W-:-:S03]  /*01d0*/  IMAD.SHL.U32 R11, R0, 0x2, RZ ;  /* 0x00000002000b7824 */ /* 0x000fc600078e00ff */
[----:B------:R-:W-:Y:S02]  /*01e0*/  STG.E.64 desc[UR8][R4.64+0x8], R16 ;  /* 0x0000081004007986 */ /* 0x000fe4000c101b08 */
[----:B------:R-:W-:Y:S02]  /*01f0*/  LOP3.LUT R11, R9, R12, R11, 0x96, !PT ;  /* 0x0000000c090b7212 */ /* 0x000fe400078e960b */
[----:B------:R-:W-:Y:S02]  /*0200*/  MOV R12, R9 ;  /* 0x00000009000c7202 */ /* 0x000fe40000000f00 */
[----:B------:R-:W-:Y:S02]  /*0210*/  LOP3.LUT R13, R11, R0, RZ, 0x3c, !PT ;  /* 0x000000000b0d7212 */ /* 0x000fe400078e3cff */
[----:B------:R-:W-:Y:S01]  /*0220*/  I2FP.F32.S32 R11, UR4 ;  /* 0x00000004000b7c45 */ /* 0x000fe20008201400 */
[----:B------:R-:W-:Y:S02]  /*0230*/  VOTEU.ANY UR4, UPT, PT ;  /* 0x0000000000047886 */ /* 0x000fe400038e0100 */
[----:B------:R-:W-:Y:S01]  /*0240*/  IMAD.IADD R0, R13, 0x1, R10 ;  /* 0x000000010d007824 */ /* 0x000fe200078e020a */
[----:B------:R-:W-:Y:S01]  /*0250*/  UFLO.U32 UR10, UR4 ;  /* 0x00000004000a72bd */ /* 0x000fe200080e0000 */
[----:B------:R-:W-:Y:S01]  /*0260*/  STG.E.64 desc[UR8][R4.64+0x10], R12 ;  /* 0x0000100c04007986 */ /* 0x000fe2000c101b08 */
[----:B------:R-:W-:-:S02]  /*0270*/  UPOPC UR4, UR4 ;  /* 0x00000004000472bf */ /* 0x000fc40008000000 */
[----:B------:R-:W-:Y:S02]  /*0280*/  I2FP.F32.U32 R0, R0 ;  /* 0x0000000000007245 */ /* 0x000fe40000201000 */
[----:B-1----:R-:W-:Y:S02]  /*0290*/  ISETP.EQ.U32.AND P0, PT, R14, UR10, PT ;  /* 0x0000000a0e007c0c */ /* 0x002fe4000bf02070 */
[----:B------:R-:W-:Y:S02]  /*02a0*/  IMAD R9, RZ, RZ, -UR4 ;  /* 0x80000004ff097e24 */ /* 0x000fe4000f8e02ff */
[----:B------:R-:W-:-:S04]  /*02b0*/  FFMA R0, R0, R15, 1.1641532182693481445e-10 ;  /* 0x2f00000000007423 */ /* 0x000fc8000000000f */
[----:B------:R-:W-:Y:S01]  /*02c0*/  FFMA R0, R0, R11, 1 ;  /* 0x3f80000000007423 */ /* 0x000fe2000000000b */
[----:B------:R-:W-:Y:S02]  /*02d0*/  IMAD.MOV.U32 R11, RZ, RZ, R6 ;  /* 0x000000ffff0b7224 */ /* 0x000fe400078e0006 */
[----:B------:R-:W-:Y:S01]  /*02e0*/  IMAD.U32 R6, RZ, RZ, UR5 ;  /* 0x00000005ff067e24 */ /* 0x000fe2000f8e00ff */
[----:B------:R-:W0:Y:S02]  /*02f0*/  F2I.TRUNC.NTZ R15, R0 ;  /* 0x00000000000f7305 */ /* 0x000e24000020f100 */
[----:B------:R-:W-:Y:S04]  /*0300*/  STG.E.64 desc[UR8][R4.64], R10 ;  /* 0x0000000a04007986 */ /* 0x000fe8000c101b08 */
[----:B0-----:R-:W-:Y:S04]  /*0310*/  STG.E desc[UR8][R2.64], R15 ;  /* 0x0000000f02007986 */ /* 0x001fe8000c101908 */
[----:B------:R-:W-:Y:S01]  /*0320*/  @P0 REDG.E.ADD.STRONG.GPU desc[UR8][R6.64], R9 ;  /* 0x000000090600098e */ /* 0x000fe2000c12e108 */
[----:B------:R-:W-:Y:S05]  /*0330*/  EXIT ;  /* 0x000000000000794d */ /* 0x000fea0003800000 */
.L_x_34:
        /* <DEDUP_REMOVED lines=12> */
.L_x_51:


//--------------------- .text._Z12setup_kernelP17curandStateXORWOWm --------------------------
	.section	.text._Z12setup_kernelP17curandStateXORWOWm,"ax",@progbits
	.align	128
        .global         _Z12setup_kernelP17curandStateXORWOWm
        .type           _Z12setup_kernelP17curandStateXORWOWm,@function
        .size           _Z12setup_kernelP17curandStateXORWOWm,(.L_x_52 - _Z12setup_kernelP17curandStateXORWOWm)
        .other          _Z12setup_kernelP17curandStateXORWOWm,@"STO_CUDA_ENTRY STV_DEFAULT"
_Z12setup_kernelP17curandStateXORWOWm:
.text._Z12setup_kernelP17curandStateXORWOWm:
[----:B------:R-:W-:Y:S08]  /*0000*/  LDC R1, c[0x0][0x37c] ;  /* 0x0000df00ff017b82 */ /* 0x000ff00000000800 */
[----:B------:R-:W0:Y:S01]  /*0010*/  LDC.64 R4, c[0x0][0x388] ;  /* 0x0000e200ff047b82 */ /* 0x000e220000000a00 */
[----:B------:R-:W1:Y:S01]  /*0020*/  S2R R13, SR_TID.X ;  /* 0x00000000000d7919 */ /* 0x000e620000002100 */
[----:B------:R-:W2:Y:S01]  /*0030*/  LDCU.64 UR4, c[0x0][0x358] ;  /* 0x00006b00ff0477ac */ /* 0x000ea20008000a00 */
[----:B------:R-:W-:Y:S05]  /*0040*/  BSSY.RECONVERGENT B0, `(.L_x_35) ;  /* 0x00000e7000007945 */ /* 0x000fea0003800200 */
[----:B------:R-:W1:Y:S01]  /*0050*/  LDC.64 R2, c[0x0][0x380] ;  /* 0x0000e000ff027b82 */ /* 0x000e620000000a00 */
[----:B0-----:R-:W-:-:S02]  /*0060*/  LOP3.LUT R0, R4, 0xaad26b49, RZ, 0x3c, !PT ;  /* 0xaad26b4904007812 */ /* 0x001fc400078e3cff */
[----:B------:R-:W-:-:S03]  /*0070*/  LOP3.LUT R4, R5, 0xf7dcefdd, RZ, 0x3c, !PT ;  /* 0xf7dcefdd05047812 */ /* 0x000fc600078e3cff */
[----:B------:R-:W-:Y:S02]  /*0080*/  IMAD R0, R0, 0x4182bed5, RZ ;  /* 0x4182bed500007824 */ /* 0x000fe400078e02ff */
[----:B------:R-:W-:Y:S02]  /*0090*/  IMAD R5, R4, -0x658354e5, RZ ;  /* 0x9a7cab1b04057824 */ /* 0x000fe400078e02ff */
[----:B-1----:R-:W-:Y:S01]  /*00a0*/  IMAD.WIDE.U32 R2, R13, 0x30, R2 ;  /* 0x000000300d027825 */ /* 0x002fe200078e0002 */
[C---:B------:R-:W-:Y:S02]  /*00b0*/  LOP3.LUT R8, R0.reuse, 0x159a55e5, RZ, 0x3c, !PT ;  /* 0x159a55e500087812 */ /* 0x040fe400078e3cff */
[C---:B------:R-:W-:Y:S01]  /*00c0*/  IADD3 R6, PT, PT, R0.reuse, 0x64f0c9, R5 ;  /* 0x0064f0c900067810 */ /* 0x040fe20007ffe005 */
[C---:B------:R-:W-:Y:S01]  /*00d0*/  VIADD R7, R0.reuse, 0x75bcd15 ;  /* 0x075bcd1500077836 */ /* 0x040fe20000000000 */
[----:B------:R-:W-:Y:S01]  /*00e0*/  LOP3.LUT R10, R5, 0x5491333, RZ, 0x3c, !PT ;  /* 0x05491333050a7812 */ /* 0x000fe200078e3cff */
[----:B------:R-:W-:Y:S01]  /*00f0*/  VIADD R11, R0, 0x583f19 ;  /* 0x00583f19000b7836 */ /* 0x000fe20000000000 */
[----:B------:R-:W-:Y:S01]  /*0100*/  ISETP.NE.AND P0, PT, R13, RZ, PT ;  /* 0x000000ff0d00720c */ /* 0x000fe20003f05270 */
[----:B------:R-:W-:Y:S01]  /*0110*/  VIADD R9, R5, 0x1f123bb5 ;  /* 0x1f123bb505097836 */ /* 0x000fe20000000000 */
[----:B--2---:R0:W-:Y:S04]  /*0120*/  STG.E.64 desc[UR4][R2.64], R6 ;  /* 0x0000000602007986 */ /* 0x0041e8000c101b04 */
[----:B------:R0:W-:Y:S04]  /*0130*/  STG.E.64 desc[UR4][R2.64+0x8], R8 ;  /* 0x0000080802007986 */ /* 0x0001e8000c101b04 */
[----:B------:R0:W-:Y:S03]  /*0140*/  STG.E.64 desc[UR4][R2.64+0x10], R10 ;  /* 0x0000100a02007986 */ /* 0x0001e6000c101b04 */
[----:B------:R-:W-:Y:S05]  /*0150*/  @!P0 BRA `(.L_x_36) ;  /* 0x0000000c00548947 */ /* 0x000fea0003800000 */
[----:B------:R-:W-:Y:S01]  /*0160*/  IMAD.MOV.U32 R0, RZ, RZ, R13 ;  /* 0x000000ffff007224 */ /* 0x000fe200078e000d */
[----:B0-----:R-:W-:-:S07]  /*0170*/  CS2R R10, SRZ ;  /* 0x00000000000a7805 */ /* 0x001fce000001ff00 */
.L_x_42:
[----:B0-----:R-:W-:Y:S01]  /*0180*/  LOP3.LUT R2, R0, 0x3, RZ, 0xc0, !PT ;  /* 0x0000000300027812 */ /* 0x001fe200078ec0ff */
[----:B------:R-:W-:Y:S03]  /*0190*/  BSSY.RECONVERGENT B1, `(.L_x_37) ;  /* 0x00000cb000017945 */ /* 0x000fe60003800200 */
[----:B------:R-:W-:-:S04]  /*01a0*/  ISETP.NE.U32.AND P0, PT, R2, RZ, PT ;  /* 0x000000ff0200720c */ /* 0x000fc80003f05070 */
[----:B------:R-:W-:-:S13]  /*01b0*/  ISETP.NE.AND.EX P0, PT, RZ, RZ, PT, P0 ;  /* 0x000000ffff00720c */ /* 0x000fda0003f05300 */
[----:B------:R-:W-:Y:S05]  /*01c0*/  @!P0 BRA `(.L_x_38) ;  /* 0x0000000c001c8947 */ /* 0x000fea0003800000 */
[----:B------:R-:W0:Y:S01]  /*01d0*/  LDC.64 R6, c[0x4][RZ] ;  /* 0x01000000ff067b82 */ /* 0x000e220000000a00 */
[----:B------:R-:W-:Y:S02]  /*01e0*/  IMAD.MOV.U32 R12, RZ, RZ, RZ ;  /* 0x000000ffff0c7224 */ /* 0x000fe400078e00ff */
[----:B0-----:R-:W-:-:S07]  /*01f0*/  IMAD.WIDE.U32 R6, R10, 0xc80, R6 ;  /* 0x00000c800a067825 */ /* 0x001fce00078e0006 */
.L_x_41:
[----:B0-----:R-:W-:Y:S01]  /*0200*/  IMAD.MOV.U32 R13, RZ, RZ, RZ ;  /* 0x000000ffff0d7224 */ /* 0x001fe200078e00ff */
[----:B------:R-:W-:Y:S01]  /*0210*/  CS2R R2, SRZ ;  /* 0x0000000000027805 */ /* 0x000fe2000001ff00 */
[----:B------:R-:W-:Y:S01]  /*0220*/  IMAD.MOV.U32 R15, RZ, RZ, RZ ;  /* 0x000000ffff0f7224 */ /* 0x000fe200078e00ff */
[----:B------:R-:W-:-:S07]  /*0230*/  CS2R R4, SRZ ;  /* 0x0000000000047805 */ /* 0x000fce000001ff00 */
.L_x_40:
[----:B------:R-:W0:Y:S01]  /*0240*/  S2R R14, SR_TID.X ;  /* 0x00000000000e7919 */ /* 0x000e220000002100 */
[----:B------:R-:W0:Y:S02]  /*0250*/  LDC.64 R8, c[0x0][0x380] ;  /* 0x0000e000ff087b82 */ /* 0x000e240000000a00 */
[----:B0-----:R-:W-:-:S04]  /*0260*/  IMAD.WIDE.U32 R8, R14, 0x30, R8 ;  /* 0x000000300e087825 */ /* 0x001fc800078e0008 */
[----:B------:R-:W-:-:S05]  /*0270*/  IMAD.WIDE.U32 R8, R15, 0x4, R8 ;  /* 0x000000040f087825 */ /* 0x000fca00078e0008 */
[----:B------:R0:W5:Y:S01]  /*0280*/  LDG.E R16, desc[UR4][R8.64+0x4] ;  /* 0x0000040408107981 */ /* 0x000162000c1e1900 */
[----:B------:R-:W-:-:S07]  /*0290*/  IMAD.MOV.U32 R17, RZ, RZ, RZ ;  /* 0x000000ffff117224 */ /* 0x000fce00078e00ff */
.L_x_39:
[----:B-----5:R-:W-:Y:S01]  /*02a0*/  SHF.R.U32.HI R24, RZ, R17, R16 ;  /* 0x00000011ff187219 */ /* 0x020fe20000011610 */
[----:B0-----:R-:W-:-:S03]  /*02b0*/  IMAD.SHL.U32 R8, R15, 0x20, RZ ;  /* 0x000000200f087824 */ /* 0x001fc600078e00ff */
[----:B------:R-:W-:Y:S01]  /*02c0*/  LOP3.LUT R9, R24, 0x1, RZ, 0xc0, !PT ;  /* 0x0000000118097812 */ /* 0x000fe200078ec0ff */
[----:B------:R-:W-:-:S03]  /*02d0*/  IMAD.IADD R8, R8, 0x1, R17 ;  /* 0x0000000108087824 */ /* 0x000fc600078e0211 */
[----:B------:R-:W-:Y:S01]  /*02e0*/  ISETP.NE.U32.AND P0, PT, R9, 0x1, PT ;  /* 0x000000010900780c */ /* 0x000fe20003f05070 */
[----:B------:R-:W-:-:S03]  /*02f0*/  IMAD R9, R8, 0x5, RZ ;  /* 0x0000000508097824 */ /* 0x000fc600078e02ff */
[----:B------:R-:W-:Y:S01]  /*0300*/  R2P PR, R24, 0x7e ;  /* 0x0000007e18007804 */ /* 0x000fe20000000000 */
[----:B------:R-:W-:-:S08]  /*0310*/  IMAD.WIDE.U32 R8, R9, 0x4, R6 ;  /* 0x0000000409087825 */ /* 0x000fd000078e0006 */
[----:B------:R-:W2:Y:S04]  /*0320*/  @!P0 LDG.E R18, desc[UR4][R8.64] ;  /* 0x0000000408128981 */ /* 0x000ea8000c1e1900 */
[----:B------:R-:W3:Y:S04]  /*0330*/  @P1 LDG.E R22, desc[UR4][R8.64+0x14] ;  /* 0x0000140408161981 */ /* 0x000ee8000c1e1900 */
[----:B------:R-:W4:Y:S04]  /*0340*/  @!P0 LDG.E R20, desc[UR4][R8.64+0x10] ;  /* 0x0000100408148981 */ /* 0x000f28000c1e1900 */
[----:B------:R-:W4:Y:S04]  /*0350*/  @P2 LDG.E R28, desc[UR4][R8.64+0x28] ;  /* 0x00002804081c2981 */ /* 0x000f28000c1e1900 */
[----:B------:R-:W4:Y:S04]  /*0360*/  @P1 LDG.E R26, desc[UR4][R8.64+0x24] ;  /* 0x00002404081a1981 */ /* 0x000f28000c1e1900 */
[----:B------:R-:W4:Y:S04]  /*0370*/  @P3 LDG.E R21, desc[UR4][R8.64+0x3c] ;  /* 0x00003c0408153981 */ /* 0x000f28000c1e1900 */
[----:B------:R-:W4:Y:S04]  /*0380*/  @P2 LDG.E R19, desc[UR4][R8.64+0x38] ;  /* 0x0000380408132981 */ /* 0x000f28000c1e1900 */
[----:B------:R-:W4:Y:S04]  /*0390*/  @P4 LDG.E R23, desc[UR4][R8.64+0x50] ;  /* 0x0000500408174981 */ /* 0x000f28000c1e1900 */
[----:B------:R-:W4:Y:S01]  /*03a0*/  @P1 LDG.E R25, desc[UR4][R8.64+0x20] ;  /* 0x0000200408191981 */ /* 0x000f22000c1e1900 */
[----:B--2---:R-:W-:-:S03]  /*03b0*/  @!P0 LOP3.LUT R13, R13, R18, RZ, 0x3c, !PT ;  /* 0x000000120d0d8212 */ /* 0x004fc600078e3cff */
[----:B------:R-:W2:Y:S01]  /*03c0*/  @!P0 LDG.E R18, desc[UR4][R8.64+0x8] ;  /* 0x0000080408128981 */ /* 0x000ea2000c1e1900 */
[----:B---3--:R-:W-:-:S03]  /*03d0*/  @P1 LOP3.LUT R13, R13, R22, RZ, 0x3c, !PT ;  /* 0x000000160d0d1212 */ /* 0x008fc600078e3cff */
[----:B------:R-:W3:Y:S01]  /*03e0*/  @P3 LDG.E R22, desc[UR4][R8.64+0x4c] ;  /* 0x00004c0408163981 */ /* 0x000ee2000c1e1900 */
[----:B----4-:R-:W-:-:S03]  /*03f0*/  @!P0 LOP3.LUT R3, R3, R20, RZ, 0x3c, !PT ;  /* 0x0000001403038212 */ /* 0x010fc600078e3cff */
[----:B------:R-:W4:Y:S01]  /*0400*/  @P1 LDG.E R20, desc[UR4][R8.64+0x1c] ;  /* 0x00001c0408141981 */ /* 0x000f22000c1e1900 */
[----:B------:R-:W-:Y:S02]  /*0410*/  @P2 LOP3.LUT R13, R13, R28, RZ, 0x3c, !PT ;  /* 0x0000001c0d0d2212 */ /* 0x000fe400078e3cff */
[----:B------:R-:W-:Y:S02]  /*0420*/  @P1 LOP3.LUT R3, R3, R26, RZ, 0x3c, !PT ;  /* 0x0000001a03031212 */ /* 0x000fe400078e3cff */
[----:B------:R-:W4:Y:S01]  /*0430*/  @P5 LDG.E R26, desc[UR4][R8.64+0x64] ;  /* 0x00006404081a5981 */ /* 0x000f22000c1e1900 */
[----:B------:R-:W-:-:S03]  /*0440*/  @P3 LOP3.LUT R13, R13, R21, RZ, 0x3c, !PT ;  /* 0x000000150d0d3212 */ /* 0x000fc600078e3cff */
[----:B------:R-:W4:Y:S01]  /*0450*/  @!P0 LDG.E R21, desc[UR4][R8.64+0xc] ;  /* 0x00000c0408158981 */ /* 0x000f22000c1e1900 */
[----:B------:R-:W-:-:S03]  /*0460*/  @P2 LOP3.LUT R3, R3, R19, RZ, 0x3c, !PT ;  /* 0x0000001303032212 */ /* 0x000fc600078e3cff */
[----:B------:R-:W4:Y:S01]  /*0470*/  @!P0 LDG.E R19, desc[UR4][R8.64+0x4] ;  /* 0x0000040408138981 */ /* 0x000f22000c1e1900 */
[----:B------:R-:W-:-:S03]  /*0480*/  @P4 LOP3.LUT R13, R13, R23, RZ, 0x3c, !PT ;  /* 0x000000170d0d4212 */ /* 0x000fc600078e3cff */
[----:B------:R-:W4:Y:S01]  /*0490*/  @P1 LDG.E R23, desc[UR4][R8.64+0x18] ;  /* 0x0000180408171981 */ /* 0x000f22000c1e1900 */
[----:B--2---:R-:W-:-:S03]  /*04a0*/  @!P0 LOP3.LUT R5, R5, R18, RZ, 0x3c, !PT ;  /* 0x0000001205058212 */ /* 0x004fc600078e3cff */
[----:B------:R-:W2:Y:S01]  /*04b0*/  @P2 LDG.E R18, desc[UR4][R8.64+0x30] ;  /* 0x0000300408122981 */ /* 0x000ea2000c1e1900 */
[----:B---3--:R-:W-:-:S03]  /*04c0*/  @P3 LOP3.LUT R3, R3, R22, RZ, 0x3c, !PT ;  /* 0x0000001603033212 */ /* 0x008fc600078e3cff */
[----:B------:R-:W3:Y:S01]  /*04d0*/  @P4 LDG.E R22, desc[UR4][R8.64+0x60] ;  /* 0x0000600408164981 */ /* 0x000ee2000c1e1900 */
[----:B----4-:R-:W-:-:S03]  /*04e0*/  @P1 LOP3.LUT R5, R5, R20, RZ, 0x3c, !PT ;  /* 0x0000001405051212 */ /* 0x010fc600078e3cff */
[----:B------:R-:W4:Y:S01]  /*04f0*/  @P3 LDG.E R20, desc[UR4][R8.64+0x44] ;  /* 0x0000440408143981 */ /* 0x000f22000c1e1900 */
[----:B------:R-:W-:-:S03]  /*0500*/  @P5 LOP3.LUT R13, R13, R26, RZ, 0x3c, !PT ;  /* 0x0000001a0d0d5212 */ /* 0x000fc600078e3cff */
[----:B------:R-:W4:Y:S01]  /*0510*/  @P6 LDG.E R26, desc[UR4][R8.64+0x78] ;  /* 0x00007804081a6981 */ /* 0x000f22000c1e1900 */
[----:B------:R-:W-:-:S03]  /*0520*/  @!P0 LOP3.LUT R2, R2, R21, RZ, 0x3c, !PT ;  /* 0x0000001502028212 */ /* 0x000fc600078e3cff */
[----:B------:R-:W4:Y:S01]  /*0530*/  @P2 LDG.E R21, desc[UR4][R8.64+0x34] ;  /* 0x0000340408152981 */ /* 0x000f22000c1e1900 */
[----:B------:R-:W-:-:S03]  /*0540*/  @!P0 LOP3.LUT R4, R4, R19, RZ, 0x3c, !PT ;  /* 0x0000001304048212 */ /* 0x000fc600078e3cff */
[----:B------:R-:W4:Y:S01]  /*0550*/  @P2 LDG.E R19, desc[UR4][R8.64+0x2c] ;  /* 0x00002c0408132981 */ /* 0x000f22000c1e1900 */
[----:B------:R-:W-:Y:S02]  /*0560*/  @P1 LOP3.LUT R2, R2, R25, RZ, 0x3c, !PT ;  /* 0x0000001902021212 */ /* 0x000fe400078e3cff */
[----:B------:R-:W-:Y:S01]  /*0570*/  @P1 LOP3.LUT R4, R4, R23, RZ, 0x3c, !PT ;  /* 0x0000001704041212 */ /* 0x000fe200078e3cff */
[----:B------:R-:W4:Y:S04]  /*0580*/  @P3 LDG.E R25, desc[UR4][R8.64+0x48] ;  /* 0x0000480408193981 */ /* 0x000f28000c1e1900 */
[----:B------:R-:W4:Y:S01]  /*0590*/  @P3 LDG.E R23, desc[UR4][R8.64+0x40] ;  /* 0x0000400408173981 */ /* 0x000f22000c1e1900 */
[----:B------:R-:W-:Y:S02]  /*05a0*/  LOP3.LUT P0, RZ, R24, 0x80, RZ, 0xc0, !PT ;  /* 0x0000008018ff7812 */ /* 0x000fe4000780c0ff */
[----:B--2---:R-:W-:-:S02]  /*05b0*/  @P2 LOP3.LUT R5, R5, R18, RZ, 0x3c, !PT ;  /* 0x0000001205052212 */ /* 0x004fc400078e3cff */
[----:B------:R-:W2:Y:S01]  /*05c0*/  @P4 LDG.E R18, desc[UR4][R8.64+0x58] ;  /* 0x0000580408124981 */ /* 0x000ea2000c1e1900 */
[----:B---3--:R-:W-:-:S03]  /*05d0*/  @P4 LOP3.LUT R3, R3, R22, RZ, 0x3c, !PT ;  /* 0x0000001603034212 */ /* 0x008fc600078e3cff */
[----:B------:R-:W3:Y:S01]  /*05e0*/  @P5 LDG.E R22, desc[UR4][R8.64+0x74] ;  /* 0x0000740408165981 */ /* 0x000ee2000c1e1900 */
[----:B----4-:R-:W-:-:S03]  /*05f0*/  @P3 LOP3.LUT R5, R5, R20, RZ, 0x3c, !PT ;  /* 0x0000001405053212 */ /* 0x010fc600078e3cff */
[----:B------:R-:W4:Y:S01]  /*0600*/  @P5 LDG.E R20, desc[UR4][R8.64+0x6c] ;  /* 0x00006c0408145981 */ /* 0x000f22000c1e1900 */
[----:B------:R-:W-:-:S03]  /*0610*/  @P6 LOP3.LUT R13, R13, R26, RZ, 0x3c, !PT ;  /* 0x0000001a0d0d6212 */ /* 0x000fc600078e3cff */
        /* <DEDUP_REMOVED lines=9> */
[----:B--2---:R-:W-:-:S03]  /*06b0*/  @P4 LOP3.LUT R5, R5, R18, RZ, 0x3c, !PT ;  /* 0x0000001205054212 */ /* 0x004fc600078e3cff */
        /* <DEDUP_REMOVED lines=15> */
[----:B--2---:R-:W-:-:S04]  /*07b0*/  @P6 LOP3.LUT R5, R5, R18, RZ, 0x3c, !PT ;  /* 0x0000001205056212 */ /* 0x004fc800078e3cff */
[----:B---3--:R-:W-:Y:S02]  /*07c0*/  @P0 LOP3.LUT R5, R5, R22, RZ, 0x3c, !PT ;  /* 0x0000001605050212 */ /* 0x008fe400078e3cff */
[----:B----4-:R-:W-:-:S04]  /*07d0*/  @P6 LOP3.LUT R3, R3, R20, RZ, 0x3c, !PT ;  /* 0x0000001403036212 */ /* 0x010fc800078e3cff */
[----:B------:R-:W-:Y:S02]  /*07e0*/  @P0 LOP3.LUT R3, R3, R26, RZ, 0x3c, !PT ;  /* 0x0000001a03030212 */ /* 0x000fe400078e3cff */
[----:B------:R-:W-:Y:S02]  /*07f0*/  @P6 LOP3.LUT R2, R2, R21, RZ, 0x3c, !PT ;  /* 0x0000001502026212 */ /* 0x000fe400078e3cff */
[----:B------:R-:W-:Y:S02]  /*0800*/  @P6 LOP3.LUT R4, R4, R19, RZ, 0x3c, !PT ;  /* 0x0000001304046212 */ /* 0x000fe400078e3cff */
[----:B------:R-:W-:Y:S02]  /*0810*/  @P0 LOP3.LUT R2, R2, R25, RZ, 0x3c, !PT ;  /* 0x0000001902020212 */ /* 0x000fe400078e3cff */
[----:B------:R-:W-:Y:S02]  /*0820*/  @P0 LOP3.LUT R4, R4, R23, RZ, 0x3c, !PT ;  /* 0x0000001704040212 */ /* 0x000fe400078e3cff */
[----:B------:R-:W-:-:S13]  /*0830*/  R2P PR, R24.B1, 0x7f ;  /* 0x0000007f18007804 */ /* 0x000fda0000001000 */
[----:B------:R-:W2:Y:S04]  /*0840*/  @P0 LDG.E R18, desc[UR4][R8.64+0xa0] ;  /* 0x0000a00408120981 */ /* 0x000ea8000c1e1900 */
[----:B------:R-:W3:Y:S04]  /*0850*/  @P1 LDG.E R20, desc[UR4][R8.64+0xb4] ;  /* 0x0000b40408141981 */ /* 0x000ee8000c1e1900 */
[----:B------:R-:W4:Y:S04]  /*0860*/  @P2 LDG.E R26, desc[UR4][R8.64+0xc8] ;  /* 0x0000c804081a2981 */ /* 0x000f28000c1e1900 */
[----:B------:R-:W4:Y:S04]  /*0870*/  @P3 LDG.E R28, desc[UR4][R8.64+0xdc] ;  /* 0x0000dc04081c3981 */ /* 0x000f28000c1e1900 */
[----:B------:R-:W4:Y:S04]  /*0880*/  @P0 LDG.E R19, desc[UR4][R8.64+0xa4] ;  /* 0x0000a40408130981 */ /* 0x000f28000c1e1900 */
[----:B------:R-:W4:Y:S04]  /*0890*/  @P0 LDG.E R22, desc[UR4][R8.64+0xb0] ;  /* 0x0000b00408160981 */ /* 0x000f28000c1e1900 */
[----:B------:R-:W4:Y:S04]  /*08a0*/  @P4 LDG.E R25, desc[UR4][R8.64+0xf0] ;  /* 0x0000f00408194981 */ /* 0x000f28000c1e1900 */
[----:B------:R-:W4:Y:S04]  /*08b0*/  @P0 LDG.E R21, desc[UR4][R8.64+0xac] ;  /* 0x0000ac0408150981 */ /* 0x000f28000c1e1900 */
[----:B------:R-:W4:Y:S01]  /*08c0*/  @P1 LDG.E R23, desc[UR4][R8.64+0xb8] ;  /* 0x0000b80408171981 */ /* 0x000f22000c1e1900 */
[----:B--2---:R-:W-:-:S03]  /*08d0*/  @P0 LOP3.LUT R13, R13, R18, RZ, 0x3c, !PT ;  /* 0x000000120d0d0212 */ /* 0x004fc600078e3cff */
[----:B------:R-:W2:Y:S01]  /*08e0*/  @P1 LDG.E R18, desc[UR4][R8.64+0xbc] ;  /* 0x0000bc0408121981 */ /* 0x000ea2000c1e1900 */
[----:B---3--:R-:W-:-:S03]  /*08f0*/  @P1 LOP3.LUT R13, R13, R20, RZ, 0x3c, !PT ;  /* 0x000000140d0d1212 */ /* 0x008fc600078e3cff */
[----:B------:R-:W3:Y:S01]  /*0900*/  @P0 LDG.E R20, desc[UR4][R8.64+0xa8] ;  /* 0x0000a80408140981 */ /* 0x000ee2000c1e1900 */
[----:B----4-:R-:W-:-:S03]  /*0910*/  @P2 LOP3.LUT R13, R13, R26, RZ, 0x3c, !PT ;  /* 0x0000001a0d0d2212 */ /* 0x010fc600078e3cff */
[----:B------:R-:W4:Y:S01]  /*0920*/  @P5 LDG.E R26, desc[UR4][R8.64+0x104] ;  /* 0x00010404081a5981 */ /* 0x000f22000c1e1900 */
[----:B------:R-:W-:Y:S02]  /*0930*/  @P3 LOP3.LUT R13, R13, R28, RZ, 0x3c, !PT ;  /* 0x0000001c0d0d3212 */ /* 0x000fe400078e3cff */
[----:B------:R-:W-:Y:S02]  /*0940*/  @P0 LOP3.LUT R4, R4, R19, RZ, 0x3c, !PT ;  /* 0x0000001304040212 */ /* 0x000fe400078e3cff */
        /* <DEDUP_REMOVED lines=9> */
[----:B---3--:R-:W-:-:S03]  /*09e0*/  @P0 LOP3.LUT R5, R5, R20, RZ, 0x3c, !PT ;  /* 0x0000001405050212 */ /* 0x008fc600078e3cff */
[----:B------:R-:W3:Y:S01]  /*09f0*/  @P1 LDG.E R20, desc[UR4][R8.64+0xc4] ;  /* 0x0000c40408141981 */ /* 0x000ee2000c1e1900 */
[----:B--2---:R-:W-:-:S03]  /*0a00*/  @P1 LOP3.LUT R5, R5, R18, RZ, 0x3c, !PT ;  /* 0x0000001205051212 */ /* 0x004fc600078e3cff */
[----:B------:R-:W2:Y:S01]  /*0a10*/  @P3 LDG.E R18, desc[UR4][R8.64+0xe4] ;  /* 0x0000e40408123981 */ /* 0x000ea2000c1e1900 */
[----:B------:R-:W-:Y:S02]  /*0a20*/  LOP3.LUT P0, RZ, R24, 0x8000, RZ, 0xc0, !PT ;  /* 0x0000800018ff7812 */ /* 0x000fe4000780c0ff */
[----:B----4-:R-:W-:Y:S01]  /*0a30*/  @P5 LOP3.LUT R13, R13, R26, RZ, 0x3c, !PT ;  /* 0x0000001a0d0d5212 */ /* 0x010fe200078e3cff */
[----:B------:R-:W4:Y:S04]  /*0a40*/  @P2 LDG.E R24, desc[UR4][R8.64+0xd8] ;  /* 0x0000d80408182981 */ /* 0x000f28000c1e1900 */
[----:B------:R-:W4:Y:S01]  /*0a50*/  @P6 LDG.E R26, desc[UR4][R8.64+0x118] ;  /* 0x00011804081a6981 */ /* 0x000f22000c1e1900 */
[----:B------:R-:W-:Y:S02]  /*0a60*/  @P1 LOP3.LUT R2, R2, R19, RZ, 0x3c, !PT ;  /* 0x0000001302021212 */ /* 0x000fe400078e3cff */
[----:B------:R-:W-:Y:S01]  /*0a70*/  @P2 LOP3.LUT R5, R5, R22, RZ, 0x3c, !PT ;  /* 0x0000001605052212 */ /* 0x000fe200078e3cff */
[----:B------:R-:W4:Y:S04]  /*0a80*/  @P3 LDG.E R19, desc[UR4][R8.64+0xe8] ;  /* 0x0000e80408133981 */ /* 0x000f28000c1e1900 */
[----:B------:R-:W4:Y:S01]  /*0a90*/  @P4 LDG.E R22, desc[UR4][R8.64+0xf8] ;  /* 0x0000f80408164981 */ /* 0x000f22000c1e1900 */
[----:B------:R-:W-:-:S03]  /*0aa0*/  @P2 LOP3.LUT R4, R4, R21, RZ, 0x3c, !PT ;  /* 0x0000001504042212 */ /* 0x000fc600078e3cff */
[----:B------:R-:W4:Y:S01]  /*0ab0*/  @P4 LDG.E R21, desc[UR4][R8.64+0xf4] ;  /* 0x0000f40408154981 */ /* 0x000f22000c1e1900 */
[----:B------:R-:W-:-:S03]  /*0ac0*/  @P2 LOP3.LUT R2, R2, R23, RZ, 0x3c, !PT ;  /* 0x0000001702022212 */ /* 0x000fc600078e3cff */
[----:B------:R-:W4:Y:S01]  /*0ad0*/  @P4 LDG.E R23, desc[UR4][R8.64+0xfc] ;  /* 0x0000fc0408174981 */ /* 0x000f22000c1e1900 */
[----:B------:R-:W-:-:S03]  /*0ae0*/  @P3 LOP3.LUT R4, R4, R25, RZ, 0x3c, !PT ;  /* 0x0000001904043212 */ /* 0x000fc600078e3cff */
[----:B------:R-:W4:Y:S04]  /*0af0*/  @P5 LDG.E R25, desc[UR4][R8.64+0x108] ;  /* 0x0001080408195981 */ /* 0x000f28000c1e1900 */
[----:B------:R-:W4:Y:S01]  /*0b00*/  @P0 LDG.E R27, desc[UR4][R8.64+0x138] ;  /* 0x00013804081b0981 */ /* 0x000f22000c1e1900 */
[----:B---3--:R-:W-:-:S03]  /*0b10*/  @P1 LOP3.LUT R3, R3, R20, RZ, 0x3c, !PT ;  /* 0x0000001403031212 */ /* 0x008fc600078e3cff */
[----:B------:R-:W3:Y:S01]  /*0b20*/  @P3 LDG.E R20, desc[UR4][R8.64+0xec] ;  /* 0x0000ec0408143981 */ /* 0x000ee2000c1e1900 */
[----:B--2---:R-:W-:-:S03]  /*0b30*/  @P3 LOP3.LUT R5, R5, R18, RZ, 0x3c, !PT ;  /* 0x0000001205053212 */ /* 0x004fc600078e3cff */
[----:B------:R-:W2:Y:S01]  /*0b40*/  @P5 LDG.E R18, desc[UR4][R8.64+0x10c] ;  /* 0x00010c0408125981 */ /* 0x000ea2000c1e1900 */
        /* <DEDUP_REMOVED lines=22> */
[----:B------:R-:W-:-:S05]  /*0cb0*/  VIADD R17, R17, 0x10 ;  /* 0x0000001011117836 */ /* 0x000fca0000000000 */
[----:B------:R-:W-:Y:S02]  /*0cc0*/  ISETP.NE.AND P1, PT, R17, 0x20, PT ;  /* 0x000000201100780c */ /* 0x000fe40003f25270 */
[----:B------:R-:W-:Y:S02]  /*0cd0*/  @P5 LOP3.LUT R2, R2, R19, RZ, 0x3c, !PT ;  /* 0x0000001302025212 */ /* 0x000fe400078e3cff */
[----:B------:R-:W-:Y:S02]  /*0ce0*/  @P6 LOP3.LUT R4, R4, R21, RZ, 0x3c, !PT ;  /* 0x0000001504046212 */ /* 0x000fe400078e3cff */
[----:B------:R-:W-:Y:S02]  /*0cf0*/  @P6 LOP3.LUT R5, R5, R22, RZ, 0x3c, !PT ;  /* 0x0000001605056212 */ /* 0x000fe400078e3cff */
[----:B------:R-:W-:Y:S02]  /*0d00*/  @P6 LOP3.LUT R2, R2, R23, RZ, 0x3c, !PT ;  /* 0x0000001702026212 */ /* 0x000fe400078e3cff */
[----:B------:R-:W-:-:S02]  /*0d10*/  @P0 LOP3.LUT R4, R4, R25, RZ, 0x3c, !PT ;  /* 0x0000001904040212 */ /* 0x000fc400078e3cff */
[----:B------:R-:W-:Y:S02]  /*0d20*/  @P0 LOP3.LUT R2, R2, R27, RZ, 0x3c, !PT ;  /* 0x0000001b02020212 */ /* 0x000fe400078e3cff */
[----:B---3--:R-:W-:-:S04]  /*0d30*/  @P5 LOP3.LUT R3, R3, R20, RZ, 0x3c, !PT ;  /* 0x0000001403035212 */ /* 0x008fc800078e3cff */
[----:B--2---:R-:W-:Y:S02]  /*0d40*/  @P6 LOP3.LUT R3, R3, R18, RZ, 0x3c, !PT ;  /* 0x0000001203036212 */ /* 0x004fe400078e3cff */
[----:B----4-:R-:W-:Y:S02]  /*0d50*/  @P0 LOP3.LUT R5, R5, R24, RZ, 0x3c, !PT ;  /* 0x0000001805050212 */ /* 0x010fe400078e3cff */
[----:B------:R-:W-:Y:S01]  /*0d60*/  @P0 LOP3.LUT R3, R3, R26, RZ, 0x3c, !PT ;  /* 0x0000001a03030212 */ /* 0x000fe200078e3cff */
[----:B------:R-:W-:Y:S06]  /*0d70*/  @P1 BRA `(.L_x_39) ;  /* 0xfffffff400481947 */ /* 0x000fec000383ffff */
[----:B------:R-:W-:-:S05]  /*0d80*/  VIADD R15, R15, 0x1 ;  /* 0x000000010f0f7836 */ /* 0x000fca0000000000 */
[----:B------:R-:W-:-:S13]  /*0d90*/  ISETP.NE.AND P0, PT, R15, 0x5, PT ;  /* 0x000000050f00780c */ /* 0x000fda0003f05270 */
[----:B------:R-:W-:Y:S05]  /*0da0*/  @P0 BRA `(.L_x_40) ;  /* 0xfffffff400240947 */ /* 0x000fea000383ffff */
[----:B------:R-:W0:Y:S01]  /*0db0*/  LDC.64 R8, c[0x0][0x380] ;  /* 0x0000e000ff087b82 */ /* 0x000e220000000a00 */
[----:B------:R-:W-:Y:S01]  /*0dc0*/  VIADD R12, R12, 0x1 ;  /* 0x000000010c0c7836 */ /* 0x000fe20000000000 */
[----:B------:R-:W-:-:S04]  /*0dd0*/  LOP3.LUT R15, R0, 0x3, RZ, 0xc0, !PT ;  /* 0x00000003000f7812 */ /* 0x000fc800078ec0ff */
[----:B------:R-:W-:Y:S01]  /*0de0*/  ISETP.GE.U32.AND P0, PT, R12, R15, PT ;  /* 0x0000000f0c00720c */ /* 0x000fe20003f06070 */
[----:B0-----:R-:W-:-:S05]  /*0df0*/  IMAD.WIDE.U32 R8, R14, 0x30, R8 ;  /* 0x000000300e087825 */ /* 0x001fca00078e0008 */
[----:B------:R0:W-:Y:S04]  /*0e00*/  STG.E.64 desc[UR4][R8.64+0x8], R4 ;  /* 0x0000080408007986 */ /* 0x0001e8000c101b04 */
[----:B------:R0:W-:Y:S04]  /*0e10*/  STG.E.64 desc[UR4][R8.64+0x10], R2 ;  /* 0x0000100208007986 */ /* 0x0001e8000c101b04 */
[----:B------:R0:W-:Y:S01]  /*0e20*/  STG.E desc[UR4][R8.64+0x4], R13 ;  /* 0x0000040d08007986 */ /* 0x0001e2000c101904 */
[----:B------:R-:W-:Y:S05]  /*0e30*/  @!P0 BRA `(.L_x_41) ;  /* 0xfffffff000f08947 */ /* 0x000fea000383ffff */
.L_x_38:
[----:B------:R-:W-:Y:S05]  /*0e40*/  BSYNC.RECONVERGENT B1 ;  /* 0x0000000000017941 */ /* 0x000fea0003800200 */
.L_x_37:
[----:B------:R-:W-:Y:S01]  /*0e50*/  ISETP.GT.U32.AND P0, PT, R0, 0x3, PT ;  /* 0x000000030000780c */ /* 0x000fe20003f04070 */
[----:B------:R-:W-:Y:S01]  /*0e60*/  VIADD R10, R10, 0x1 ;  /* 0x000000010a0a7836 */ /* 0x000fe20000000000 */
[--C-:B------:R-:W-:Y:S02]  /*0e70*/  SHF.R.U64 R0, R0, 0x2, R11.reuse ;  /* 0x0000000200007819 */ /* 0x100fe4000000120b */
[----:B------:R-:W-:Y:S02]  /*0e80*/  ISETP.GT.U32.AND.EX P0, PT, R11, RZ, PT, P0 ;  /* 0x000000ff0b00720c */ /* 0x000fe40003f04100 */
[----:B------:R-:W-:-:S11]  /*0e90*/  SHF.R.U32.HI R11, RZ, 0x2, R11 ;  /* 0x00000002ff0b7819 */ /* 0x000fd6000001160b */
[----:B------:R-:W-:Y:S05]  /*0ea0*/  @P0 BRA `(.L_x_42) ;  /* 0xfffffff000b40947 */ /* 0x000fea000383ffff */
.L_x_36:
[----:B------:R-:W-:Y:S05]  /*0eb0*/  BSYNC.RECONVERGENT B0 ;  /* 0x0000000000007941 */ /* 0x000fea0003800200 */
.L_x_35:
[----:B0-----:R-:W0:Y:S01]  /*0ec0*/  S2R R5, SR_TID.X ;  /* 0x0000000000057919 */ /* 0x001e220000002100 */
[----:B------:R-:W0:Y:S02]  /*0ed0*/  LDC.64 R2, c[0x0][0x380] ;  /* 0x0000e000ff027b82 */ /* 0x000e240000000a00 */
[----:B0-----:R-:W-:-:S05]  /*0ee0*/  IMAD.WIDE.U32 R2, R5, 0x30, R2 ;  /* 0x0000003005027825 */ /* 0x001fca00078e0002 */
[----:B------:R-:W-:Y:S04]  /*0ef0*/  STG.E.64 desc[UR4][R2.64+0x18], RZ ;  /* 0x000018ff02007986 */ /* 0x000fe8000c101b04 */
[----:B------:R-:W-:Y:S04]  /*0f00*/  STG.E desc[UR4][R2.64+0x20], RZ ;  /* 0x000020ff02007986 */ /* 0x000fe8000c101904 */
[----:B------:R-:W-:Y:S01]  /*0f10*/  STG.E.64 desc[UR4][R2.64+0x28], RZ ;  /* 0x000028ff02007986 */ /* 0x000fe2000c101b04 */
[----:B------:R-:W-:Y:S05]  /*0f20*/  EXIT ;  /* 0x000000000000794d */ /* 0x000fea0003800000 */
.L_x_43:
        /* <DEDUP_REMOVED lines=13> */
.L_x_52:


//--------------------- .nv.global.init           --------------------------
	.section	.nv.global.init,"aw",@progbits
	.align	4
.nv.global.init:
	.type		mrg32k3aM1SubSeq,@object
	.size		mrg32k3aM1SubSeq,(mrg32k3aM2SubSeq - mrg32k3aM1SubSeq)
mrg32k3aM1SubSeq:
        /*0000*/ 	.byte	0x0b, 0xcc, 0xee, 0x04, 0x73, 0x29, 0x8b, 0x6f, 0xf6, 0x53, 0x03, 0xf6, 0x23, 0xf6, 0xea, 0xda
        /* <DEDUP_REMOVED lines=125> */
	.type		mrg32k3aM2SubSeq,@object
	.size		mrg32k3aM2SubSeq,(mrg32k3aM1 - mrg32k3aM2SubSeq)
mrg32k3aM2SubSeq:
        /* <DEDUP_REMOVED lines=126> */
	.type		mrg32k3aM1,@object
	.size		mrg32k3aM1,(mrg32k3aM1Seq - mrg32k3aM1)
mrg32k3aM1:
        /* <DEDUP_REMOVED lines=144> */
	.type		mrg32k3aM1Seq,@object
	.size		mrg32k3aM1Seq,(mrg32k3aM2 - mrg32k3aM1Seq)
mrg32k3aM1Seq:
        /* <DEDUP_REMOVED lines=144> */
	.type		mrg32k3aM2,@object
	.size		mrg32k3aM2,(mrg32k3aM2Seq - mrg32k3aM2)
mrg32k3aM2:
        /* <DEDUP_REMOVED lines=144> */
	.type		mrg32k3aM2Seq,@object
	.size		mrg32k3aM2Seq,(precalc_xorwow_matrix - mrg32k3aM2Seq)
mrg32k3aM2Seq:
        /* <DEDUP_REMOVED lines=144> */
	.type		precalc_xorwow_matrix,@object
	.size		precalc_xorwow_matrix,(precalc_xorwow_offset_matrix - precalc_xorwow_matrix)
precalc_xorwow_matrix:
        /* <DEDUP_REMOVED lines=6400> */
	.type		precalc_xorwow_offset_matrix,@object
	.size		precalc_xorwow_offset_matrix,(.L_1 - precalc_xorwow_offset_matrix)
precalc_xorwow_offset_matrix:
        /* <DEDUP_REMOVED lines=6400> */
.L_1:


//--------------------- .nv.shared.reserved.0     --------------------------
	.section	.nv.shared.reserved.0,"aw",@nobits
	.weak		__nv_reservedSMEM_offset_0_alias
	.size		__nv_reservedSMEM_offset_0_alias, 0, 64
	.other		__nv_reservedSMEM_offset_0_alias,@"STO_CUDA_RESERVED_SHARED STV_DEFAULT"
__nv_reservedSMEM_offset_0_alias:
	.zero		0
	.zero		64


//--------------------- .nv.shared._Z15eliminar_fichasPiS_S_P17curandStateXORWOW --------------------------
	.section	.nv.shared._Z15eliminar_fichasPiS_S_P17curandStateXORWOW,"aw",@nobits
	.sectionflags	@""
	.align	4
.nv.shared._Z15eliminar_fichasPiS_S_P17curandStateXORWOW:
	.zero		1032


//--------------------- .nv.constant0._Z21eliminar_rompecabezasPiS_S_ --------------------------
	.section	.nv.constant0._Z21eliminar_rompecabezasPiS_S_,"a",@progbits
	.sectionflags	@""
	.align	4
.nv.constant0._Z21eliminar_rompecabezasPiS_S_:
	.zero		920


//--------------------- .nv.constant0._Z12eliminar_tntPiS_S_ --------------------------
	.section	.nv.constant0._Z12eliminar_tntPiS_S_,"a",@progbits
	.sectionflags	@""
	.align	4
.nv.constant0._Z12eliminar_tntPiS_S_:
	.zero		920


//--------------------- .nv.constant0._Z14eliminar_bombaPiS_S_P17curandStateXORWOW --------------------------
	.section	.nv.constant0._Z14eliminar_bombaPiS_S_P17curandStateXORWOW,"a",@progbits
	.sectionflags	@""
	.align	4
.nv.constant0._Z14eliminar_bombaPiS_S_P17curandStateXORWOW:
	.zero		928


//--------------------- .nv.constant0._Z15eliminar_fichasPiS_S_P17curandStateXORWOW --------------------------
	.section	.nv.constant0._Z15eliminar_fichasPiS_S_P17curandStateXORWOW,"a",@progbits
	.sectionflags	@""
	.align	4
.nv.constant0._Z15eliminar_fichasPiS_S_P17curandStateXORWOW:
	.zero		928


//--------------------- .nv.constant0._Z12bajar_fichasPi --------------------------
	.section	.nv.constant0._Z12bajar_fichasPi,"a",@progbits
	.sectionflags	@""
	.align	4
.nv.constant0._Z12bajar_fichasPi:
	.zero		904


//--------------------- .nv.constant0._Z14generar_fichasPiP17curandStateXORWOWS_ --------------------------
	.section	.nv.constant0._Z14generar_fichasPiP17curandStateXORWOWS_,"a",@progbits
	.sectionflags	@""
	.align	4
.nv.constant0._Z14generar_fichasPiP17curandStateXORWOWS_:
	.zero		920


//--------------------- .nv.constant0._Z12setup_kernelP17curandStateXORWOWm --------------------------
	.section	.nv.constant0._Z12setup_kernelP17curandStateXORWOWm,"a",@progbits
	.sectionflags	@""
	.align	4
.nv.constant0._Z12setup_kernelP17curandStateXORWOWm:
	.zero		912


//--------------------- SYMBOLS --------------------------

	.type		.nv.reservedSmem.offset0,@object
	.size		.nv.reservedSmem.offset0,0x4
	.type		.nv.reservedSmem.cap,@object
	.size		.nv.reservedSmem.cap,0x4
